//
// Generated by NVIDIA NVVM Compiler
//
// Compiler Build ID: CL-36424714
// Cuda compilation tools, release 13.0, V13.0.88
// Based on NVVM 20.0.0
//

.version 9.0
.target sm_100
.address_size 64

.func  (.param .b32 func_retval0) _Z5SQd1Bjjjjjjjjjjj
(
	.param .b32 _Z5SQd1Bjjjjjjjjjjj_param_0,
	.param .b32 _Z5SQd1Bjjjjjjjjjjj_param_1,
	.param .b32 _Z5SQd1Bjjjjjjjjjjj_param_2,
	.param .b32 _Z5SQd1Bjjjjjjjjjjj_param_3,
	.param .b32 _Z5SQd1Bjjjjjjjjjjj_param_4,
	.param .b32 _Z5SQd1Bjjjjjjjjjjj_param_5,
	.param .b32 _Z5SQd1Bjjjjjjjjjjj_param_6
)
;
.func  (.param .b32 func_retval0) _Z7SQd1BlBjjjjjjjjjjj
(
	.param .b32 _Z7SQd1BlBjjjjjjjjjjj_param_0,
	.param .b32 _Z7SQd1BlBjjjjjjjjjjj_param_1,
	.param .b32 _Z7SQd1BlBjjjjjjjjjjj_param_2,
	.param .b32 _Z7SQd1BlBjjjjjjjjjjj_param_3,
	.param .b32 _Z7SQd1BlBjjjjjjjjjjj_param_4,
	.param .b32 _Z7SQd1BlBjjjjjjjjjjj_param_5,
	.param .b32 _Z7SQd1BlBjjjjjjjjjjj_param_6,
	.param .b32 _Z7SQd1BlBjjjjjjjjjjj_param_7
)
;
.func  (.param .b32 func_retval0) _Z7SQd1BkBjjjjjjjjjjj
(
	.param .b32 _Z7SQd1BkBjjjjjjjjjjj_param_0,
	.param .b32 _Z7SQd1BkBjjjjjjjjjjj_param_1,
	.param .b32 _Z7SQd1BkBjjjjjjjjjjj_param_2,
	.param .b32 _Z7SQd1BkBjjjjjjjjjjj_param_3,
	.param .b32 _Z7SQd1BkBjjjjjjjjjjj_param_4,
	.param .b32 _Z7SQd1BkBjjjjjjjjjjj_param_5,
	.param .b32 _Z7SQd1BkBjjjjjjjjjjj_param_6,
	.param .b32 _Z7SQd1BkBjjjjjjjjjjj_param_7,
	.param .b32 _Z7SQd1BkBjjjjjjjjjjj_param_8
)
;
.func  (.param .b32 func_retval0) _Z5SQd2Bjjjjjjjjjjj
(
	.param .b32 _Z5SQd2Bjjjjjjjjjjj_param_0,
	.param .b32 _Z5SQd2Bjjjjjjjjjjj_param_1,
	.param .b32 _Z5SQd2Bjjjjjjjjjjj_param_2,
	.param .b32 _Z5SQd2Bjjjjjjjjjjj_param_3,
	.param .b32 _Z5SQd2Bjjjjjjjjjjj_param_4,
	.param .b32 _Z5SQd2Bjjjjjjjjjjj_param_5,
	.param .b32 _Z5SQd2Bjjjjjjjjjjj_param_6
)
;
.func  (.param .b32 func_retval0) _Z6SQBjrBjjjjjjjjjjj
(
	.param .b32 _Z6SQBjrBjjjjjjjjjjj_param_0,
	.param .b32 _Z6SQBjrBjjjjjjjjjjj_param_1,
	.param .b32 _Z6SQBjrBjjjjjjjjjjj_param_2,
	.param .b32 _Z6SQBjrBjjjjjjjjjjj_param_3,
	.param .b32 _Z6SQBjrBjjjjjjjjjjj_param_4,
	.param .b32 _Z6SQBjrBjjjjjjjjjjj_param_5,
	.param .b32 _Z6SQBjrBjjjjjjjjjjj_param_6,
	.param .b32 _Z6SQBjrBjjjjjjjjjjj_param_7
)
;
.func  (.param .b32 func_retval0) _Z3SQBjjjjjjjjjjj
(
	.param .b32 _Z3SQBjjjjjjjjjjj_param_0,
	.param .b32 _Z3SQBjjjjjjjjjjj_param_1,
	.param .b32 _Z3SQBjjjjjjjjjjj_param_2,
	.param .b32 _Z3SQBjjjjjjjjjjj_param_3,
	.param .b32 _Z3SQBjjjjjjjjjjj_param_4,
	.param .b32 _Z3SQBjjjjjjjjjjj_param_5,
	.param .b32 _Z3SQBjjjjjjjjjjj_param_6
)
;
.func  (.param .b32 func_retval0) _Z8SQBkBjrBjjjjjjjjjjj
(
	.param .b32 _Z8SQBkBjrBjjjjjjjjjjj_param_0,
	.param .b32 _Z8SQBkBjrBjjjjjjjjjjj_param_1,
	.param .b32 _Z8SQBkBjrBjjjjjjjjjjj_param_2,
	.param .b32 _Z8SQBkBjrBjjjjjjjjjjj_param_3,
	.param .b32 _Z8SQBkBjrBjjjjjjjjjjj_param_4,
	.param .b32 _Z8SQBkBjrBjjjjjjjjjjj_param_5,
	.param .b32 _Z8SQBkBjrBjjjjjjjjjjj_param_6,
	.param .b32 _Z8SQBkBjrBjjjjjjjjjjj_param_7,
	.param .b32 _Z8SQBkBjrBjjjjjjjjjjj_param_8,
	.param .b32 _Z8SQBkBjrBjjjjjjjjjjj_param_9
)
;
// _ZZ19execSolutionsKernelP13ConstellationPjijE3sum has been demoted

.func  (.param .b32 func_retval0) _Z5SQd0Bjjjjjjjjjjj(
	.param .b32 _Z5SQd0Bjjjjjjjjjjj_param_0,
	.param .b32 _Z5SQd0Bjjjjjjjjjjj_param_1,
	.param .b32 _Z5SQd0Bjjjjjjjjjjj_param_2,
	.param .b32 _Z5SQd0Bjjjjjjjjjjj_param_3,
	.param .b32 _Z5SQd0Bjjjjjjjjjjj_param_4,
	.param .b32 _Z5SQd0Bjjjjjjjjjjj_param_5,
	.param .b32 _Z5SQd0Bjjjjjjjjjjj_param_6
)
{
	.reg .pred 	%p<5>;
	.reg .b32 	%r<35>;

	ld.param.u32 	%r13, [_Z5SQd0Bjjjjjjjjjjj_param_0];
	ld.param.u32 	%r14, [_Z5SQd0Bjjjjjjjjjjj_param_1];
	ld.param.u32 	%r15, [_Z5SQd0Bjjjjjjjjjjj_param_2];
	ld.param.u32 	%r16, [_Z5SQd0Bjjjjjjjjjjj_param_3];
	ld.param.u32 	%r32, [_Z5SQd0Bjjjjjjjjjjj_param_4];
	ld.param.u32 	%r18, [_Z5SQd0Bjjjjjjjjjjj_param_5];
	ld.param.u32 	%r19, [_Z5SQd0Bjjjjjjjjjjj_param_6];
	setp.eq.s32 	%p1, %r16, %r18;
	mov.b32 	%r34, 1;
	@%p1 bra 	$L__BB0_6;
	setp.eq.s32 	%p2, %r32, 0;
	mov.b32 	%r34, 0;
	@%p2 bra 	$L__BB0_6;
	add.s32 	%r1, %r16, 1;
	mov.b32 	%r34, 0;
$L__BB0_3:
	neg.s32 	%r23, %r32;
	and.b32  	%r4, %r32, %r23;
	or.b32  	%r24, %r4, %r13;
	shl.b32 	%r5, %r24, 1;
	or.b32  	%r25, %r4, %r14;
	shr.u32 	%r6, %r25, 1;
	or.b32  	%r7, %r4, %r15;
	or.b32  	%r26, %r7, %r6;
	or.b32  	%r27, %r26, %r5;
	not.b32 	%r28, %r27;
	and.b32  	%r8, %r19, %r28;
	setp.eq.s32 	%p3, %r8, 0;
	@%p3 bra 	$L__BB0_5;
	{ // callseq 0, 0
	.param .b32 param0;
	st.param.b32 	[param0], %r5;
	.param .b32 param1;
	st.param.b32 	[param1], %r6;
	.param .b32 param2;
	st.param.b32 	[param2], %r7;
	.param .b32 param3;
	st.param.b32 	[param3], %r1;
	.param .b32 param4;
	st.param.b32 	[param4], %r8;
	.param .b32 param5;
	st.param.b32 	[param5], %r18;
	.param .b32 param6;
	st.param.b32 	[param6], %r19;
	.param .b32 retval0;
	call.uni (retval0), 
	_Z5SQd0Bjjjjjjjjjjj, 
	(
	param0, 
	param1, 
	param2, 
	param3, 
	param4, 
	param5, 
	param6
	);
	ld.param.b32 	%r29, [retval0];
	} // callseq 0
	add.s32 	%r34, %r29, %r34;
$L__BB0_5:
	setp.ne.s32 	%p4, %r4, %r32;
	xor.b32  	%r32, %r4, %r32;
	@%p4 bra 	$L__BB0_3;
$L__BB0_6:
	st.param.b32 	[func_retval0], %r34;
	ret;

}
.func  (.param .b32 func_retval0) _Z7SQd0BkBjjjjjjjjjjj(
	.param .b32 _Z7SQd0BkBjjjjjjjjjjj_param_0,
	.param .b32 _Z7SQd0BkBjjjjjjjjjjj_param_1,
	.param .b32 _Z7SQd0BkBjjjjjjjjjjj_param_2,
	.param .b32 _Z7SQd0BkBjjjjjjjjjjj_param_3,
	.param .b32 _Z7SQd0BkBjjjjjjjjjjj_param_4,
	.param .b32 _Z7SQd0BkBjjjjjjjjjjj_param_5,
	.param .b32 _Z7SQd0BkBjjjjjjjjjjj_param_6,
	.param .b32 _Z7SQd0BkBjjjjjjjjjjj_param_7,
	.param .b32 _Z7SQd0BkBjjjjjjjjjjj_param_8
)
{
	.reg .pred 	%p<8>;
	.reg .b32 	%r<66>;

	ld.param.u32 	%r25, [_Z7SQd0BkBjjjjjjjjjjj_param_0];
	ld.param.u32 	%r26, [_Z7SQd0BkBjjjjjjjjjjj_param_1];
	ld.param.u32 	%r27, [_Z7SQd0BkBjjjjjjjjjjj_param_2];
	ld.param.u32 	%r28, [_Z7SQd0BkBjjjjjjjjjjj_param_3];
	ld.param.u32 	%r60, [_Z7SQd0BkBjjjjjjjjjjj_param_4];
	ld.param.u32 	%r30, [_Z7SQd0BkBjjjjjjjjjjj_param_5];
	ld.param.u32 	%r31, [_Z7SQd0BkBjjjjjjjjjjj_param_6];
	ld.param.u32 	%r32, [_Z7SQd0BkBjjjjjjjjjjj_param_7];
	ld.param.u32 	%r33, [_Z7SQd0BkBjjjjjjjjjjj_param_8];
	setp.eq.s32 	%p1, %r28, %r31;
	@%p1 bra 	$L__BB1_6;
	setp.eq.s32 	%p2, %r60, 0;
	mov.b32 	%r65, 0;
	@%p2 bra 	$L__BB1_11;
	add.s32 	%r1, %r28, 1;
	mov.b32 	%r65, 0;
$L__BB1_3:
	neg.s32 	%r36, %r60;
	and.b32  	%r16, %r60, %r36;
	or.b32  	%r37, %r16, %r25;
	shl.b32 	%r17, %r37, 1;
	or.b32  	%r38, %r16, %r26;
	shr.u32 	%r18, %r38, 1;
	or.b32  	%r19, %r16, %r27;
	or.b32  	%r39, %r19, %r18;
	or.b32  	%r40, %r39, %r17;
	not.b32 	%r41, %r40;
	and.b32  	%r20, %r32, %r41;
	setp.eq.s32 	%p3, %r20, 0;
	@%p3 bra 	$L__BB1_5;
	{ // callseq 1, 0
	.param .b32 param0;
	st.param.b32 	[param0], %r17;
	.param .b32 param1;
	st.param.b32 	[param1], %r18;
	.param .b32 param2;
	st.param.b32 	[param2], %r19;
	.param .b32 param3;
	st.param.b32 	[param3], %r1;
	.param .b32 param4;
	st.param.b32 	[param4], %r20;
	.param .b32 param5;
	st.param.b32 	[param5], %r30;
	.param .b32 param6;
	st.param.b32 	[param6], %r31;
	.param .b32 param7;
	st.param.b32 	[param7], %r32;
	.param .b32 param8;
	st.param.b32 	[param8], %r33;
	.param .b32 retval0;
	call.uni (retval0), 
	_Z7SQd0BkBjjjjjjjjjjj, 
	(
	param0, 
	param1, 
	param2, 
	param3, 
	param4, 
	param5, 
	param6, 
	param7, 
	param8
	);
	ld.param.b32 	%r42, [retval0];
	} // callseq 1
	add.s32 	%r65, %r42, %r65;
$L__BB1_5:
	setp.ne.s32 	%p4, %r16, %r60;
	xor.b32  	%r60, %r16, %r60;
	@%p4 bra 	$L__BB1_3;
	bra.uni 	$L__BB1_11;
$L__BB1_6:
	setp.eq.s32 	%p5, %r60, 0;
	mov.b32 	%r65, 0;
	@%p5 bra 	$L__BB1_11;
	add.s32 	%r46, %r33, -3;
	mov.b32 	%r47, 1;
	shl.b32 	%r2, %r47, %r46;
	or.b32  	%r3, %r2, %r27;
	add.s32 	%r4, %r28, 2;
	mov.b32 	%r65, 0;
$L__BB1_8:
	neg.s32 	%r48, %r60;
	and.b32  	%r7, %r60, %r48;
	or.b32  	%r49, %r7, %r25;
	shl.b32 	%r8, %r49, 2;
	or.b32  	%r50, %r7, %r26;
	shr.u32 	%r9, %r50, 2;
	or.b32  	%r51, %r3, %r7;
	or.b32  	%r52, %r51, %r9;
	or.b32  	%r53, %r52, %r8;
	not.b32 	%r54, %r53;
	and.b32  	%r10, %r32, %r54;
	setp.eq.s32 	%p6, %r10, 0;
	@%p6 bra 	$L__BB1_10;
	or.b32  	%r55, %r9, %r2;
	or.b32  	%r56, %r7, %r27;
	{ // callseq 2, 0
	.param .b32 param0;
	st.param.b32 	[param0], %r8;
	.param .b32 param1;
	st.param.b32 	[param1], %r55;
	.param .b32 param2;
	st.param.b32 	[param2], %r56;
	.param .b32 param3;
	st.param.b32 	[param3], %r4;
	.param .b32 param4;
	st.param.b32 	[param4], %r10;
	.param .b32 param5;
	st.param.b32 	[param5], %r30;
	.param .b32 param6;
	st.param.b32 	[param6], %r32;
	.param .b32 retval0;
	call.uni (retval0), 
	_Z5SQd0Bjjjjjjjjjjj, 
	(
	param0, 
	param1, 
	param2, 
	param3, 
	param4, 
	param5, 
	param6
	);
	ld.param.b32 	%r57, [retval0];
	} // callseq 2
	add.s32 	%r65, %r57, %r65;
$L__BB1_10:
	setp.eq.s32 	%p7, %r7, %r60;
	xor.b32  	%r60, %r7, %r60;
	@%p7 bra 	$L__BB1_11;
	bra.uni 	$L__BB1_8;
$L__BB1_11:
	st.param.b32 	[func_retval0], %r65;
	ret;

}
.func  (.param .b32 func_retval0) _Z8SQd1BklBjjjjjjjjjjj(
	.param .b32 _Z8SQd1BklBjjjjjjjjjjj_param_0,
	.param .b32 _Z8SQd1BklBjjjjjjjjjjj_param_1,
	.param .b32 _Z8SQd1BklBjjjjjjjjjjj_param_2,
	.param .b32 _Z8SQd1BklBjjjjjjjjjjj_param_3,
	.param .b32 _Z8SQd1BklBjjjjjjjjjjj_param_4,
	.param .b32 _Z8SQd1BklBjjjjjjjjjjj_param_5,
	.param .b32 _Z8SQd1BklBjjjjjjjjjjj_param_6,
	.param .b32 _Z8SQd1BklBjjjjjjjjjjj_param_7,
	.param .b32 _Z8SQd1BklBjjjjjjjjjjj_param_8
)
{
	.reg .pred 	%p<8>;
	.reg .b32 	%r<68>;

	ld.param.u32 	%r25, [_Z8SQd1BklBjjjjjjjjjjj_param_0];
	ld.param.u32 	%r26, [_Z8SQd1BklBjjjjjjjjjjj_param_1];
	ld.param.u32 	%r27, [_Z8SQd1BklBjjjjjjjjjjj_param_2];
	ld.param.u32 	%r28, [_Z8SQd1BklBjjjjjjjjjjj_param_3];
	ld.param.u32 	%r62, [_Z8SQd1BklBjjjjjjjjjjj_param_4];
	ld.param.u32 	%r30, [_Z8SQd1BklBjjjjjjjjjjj_param_5];
	ld.param.u32 	%r31, [_Z8SQd1BklBjjjjjjjjjjj_param_6];
	ld.param.u32 	%r32, [_Z8SQd1BklBjjjjjjjjjjj_param_7];
	ld.param.u32 	%r33, [_Z8SQd1BklBjjjjjjjjjjj_param_8];
	setp.eq.s32 	%p1, %r28, %r31;
	@%p1 bra 	$L__BB2_6;
	setp.eq.s32 	%p2, %r62, 0;
	mov.b32 	%r67, 0;
	@%p2 bra 	$L__BB2_11;
	add.s32 	%r1, %r28, 1;
	mov.b32 	%r67, 0;
$L__BB2_3:
	neg.s32 	%r36, %r62;
	and.b32  	%r16, %r62, %r36;
	or.b32  	%r37, %r16, %r25;
	shl.b32 	%r17, %r37, 1;
	or.b32  	%r38, %r16, %r26;
	shr.u32 	%r18, %r38, 1;
	or.b32  	%r19, %r16, %r27;
	or.b32  	%r39, %r19, %r18;
	or.b32  	%r40, %r39, %r17;
	not.b32 	%r41, %r40;
	and.b32  	%r20, %r32, %r41;
	setp.eq.s32 	%p3, %r20, 0;
	@%p3 bra 	$L__BB2_5;
	{ // callseq 3, 0
	.param .b32 param0;
	st.param.b32 	[param0], %r17;
	.param .b32 param1;
	st.param.b32 	[param1], %r18;
	.param .b32 param2;
	st.param.b32 	[param2], %r19;
	.param .b32 param3;
	st.param.b32 	[param3], %r1;
	.param .b32 param4;
	st.param.b32 	[param4], %r20;
	.param .b32 param5;
	st.param.b32 	[param5], %r30;
	.param .b32 param6;
	st.param.b32 	[param6], %r31;
	.param .b32 param7;
	st.param.b32 	[param7], %r32;
	.param .b32 param8;
	st.param.b32 	[param8], %r33;
	.param .b32 retval0;
	call.uni (retval0), 
	_Z8SQd1BklBjjjjjjjjjjj, 
	(
	param0, 
	param1, 
	param2, 
	param3, 
	param4, 
	param5, 
	param6, 
	param7, 
	param8
	);
	ld.param.b32 	%r42, [retval0];
	} // callseq 3
	add.s32 	%r67, %r42, %r67;
$L__BB2_5:
	setp.ne.s32 	%p4, %r16, %r62;
	xor.b32  	%r62, %r16, %r62;
	@%p4 bra 	$L__BB2_3;
	bra.uni 	$L__BB2_11;
$L__BB2_6:
	setp.eq.s32 	%p5, %r62, 0;
	mov.b32 	%r67, 0;
	@%p5 bra 	$L__BB2_11;
	add.s32 	%r46, %r33, -4;
	mov.b32 	%r47, 1;
	shl.b32 	%r2, %r47, %r46;
	or.b32  	%r3, %r2, %r27;
	add.s32 	%r4, %r28, 3;
	mov.b32 	%r67, 0;
$L__BB2_8:
	neg.s32 	%r48, %r62;
	and.b32  	%r7, %r62, %r48;
	or.b32  	%r49, %r7, %r25;
	shl.b32 	%r8, %r49, 3;
	or.b32  	%r50, %r7, %r26;
	shr.u32 	%r9, %r50, 3;
	or.b32  	%r51, %r3, %r7;
	or.b32  	%r52, %r51, %r9;
	or.b32  	%r53, %r52, %r8;
	not.b32 	%r54, %r53;
	and.b32  	%r55, %r54, %r32;
	and.b32  	%r10, %r55, 2147483646;
	setp.eq.s32 	%p6, %r10, 0;
	@%p6 bra 	$L__BB2_10;
	or.b32  	%r56, %r8, 1;
	or.b32  	%r57, %r9, %r2;
	or.b32  	%r58, %r7, %r27;
	{ // callseq 4, 0
	.param .b32 param0;
	st.param.b32 	[param0], %r56;
	.param .b32 param1;
	st.param.b32 	[param1], %r57;
	.param .b32 param2;
	st.param.b32 	[param2], %r58;
	.param .b32 param3;
	st.param.b32 	[param3], %r4;
	.param .b32 param4;
	st.param.b32 	[param4], %r10;
	.param .b32 param5;
	st.param.b32 	[param5], %r30;
	.param .b32 param6;
	st.param.b32 	[param6], %r32;
	.param .b32 retval0;
	call.uni (retval0), 
	_Z5SQd1Bjjjjjjjjjjj, 
	(
	param0, 
	param1, 
	param2, 
	param3, 
	param4, 
	param5, 
	param6
	);
	ld.param.b32 	%r59, [retval0];
	} // callseq 4
	add.s32 	%r67, %r59, %r67;
$L__BB2_10:
	setp.eq.s32 	%p7, %r7, %r62;
	xor.b32  	%r62, %r7, %r62;
	@%p7 bra 	$L__BB2_11;
	bra.uni 	$L__BB2_8;
$L__BB2_11:
	st.param.b32 	[func_retval0], %r67;
	ret;

}
.func  (.param .b32 func_retval0) _Z5SQd1Bjjjjjjjjjjj(
	.param .b32 _Z5SQd1Bjjjjjjjjjjj_param_0,
	.param .b32 _Z5SQd1Bjjjjjjjjjjj_param_1,
	.param .b32 _Z5SQd1Bjjjjjjjjjjj_param_2,
	.param .b32 _Z5SQd1Bjjjjjjjjjjj_param_3,
	.param .b32 _Z5SQd1Bjjjjjjjjjjj_param_4,
	.param .b32 _Z5SQd1Bjjjjjjjjjjj_param_5,
	.param .b32 _Z5SQd1Bjjjjjjjjjjj_param_6
)
{
	.reg .pred 	%p<5>;
	.reg .b32 	%r<35>;

	ld.param.u32 	%r13, [_Z5SQd1Bjjjjjjjjjjj_param_0];
	ld.param.u32 	%r14, [_Z5SQd1Bjjjjjjjjjjj_param_1];
	ld.param.u32 	%r15, [_Z5SQd1Bjjjjjjjjjjj_param_2];
	ld.param.u32 	%r16, [_Z5SQd1Bjjjjjjjjjjj_param_3];
	ld.param.u32 	%r32, [_Z5SQd1Bjjjjjjjjjjj_param_4];
	ld.param.u32 	%r18, [_Z5SQd1Bjjjjjjjjjjj_param_5];
	ld.param.u32 	%r19, [_Z5SQd1Bjjjjjjjjjjj_param_6];
	setp.eq.s32 	%p1, %r16, %r18;
	mov.b32 	%r34, 1;
	@%p1 bra 	$L__BB3_6;
	setp.eq.s32 	%p2, %r32, 0;
	mov.b32 	%r34, 0;
	@%p2 bra 	$L__BB3_6;
	add.s32 	%r1, %r16, 1;
	mov.b32 	%r34, 0;
$L__BB3_3:
	neg.s32 	%r23, %r32;
	and.b32  	%r4, %r32, %r23;
	or.b32  	%r24, %r4, %r13;
	shl.b32 	%r5, %r24, 1;
	or.b32  	%r25, %r4, %r14;
	shr.u32 	%r6, %r25, 1;
	or.b32  	%r7, %r4, %r15;
	or.b32  	%r26, %r7, %r6;
	or.b32  	%r27, %r26, %r5;
	not.b32 	%r28, %r27;
	and.b32  	%r8, %r19, %r28;
	setp.eq.s32 	%p3, %r8, 0;
	@%p3 bra 	$L__BB3_5;
	{ // callseq 5, 0
	.param .b32 param0;
	st.param.b32 	[param0], %r5;
	.param .b32 param1;
	st.param.b32 	[param1], %r6;
	.param .b32 param2;
	st.param.b32 	[param2], %r7;
	.param .b32 param3;
	st.param.b32 	[param3], %r1;
	.param .b32 param4;
	st.param.b32 	[param4], %r8;
	.param .b32 param5;
	st.param.b32 	[param5], %r18;
	.param .b32 param6;
	st.param.b32 	[param6], %r19;
	.param .b32 retval0;
	call.uni (retval0), 
	_Z5SQd1Bjjjjjjjjjjj, 
	(
	param0, 
	param1, 
	param2, 
	param3, 
	param4, 
	param5, 
	param6
	);
	ld.param.b32 	%r29, [retval0];
	} // callseq 5
	add.s32 	%r34, %r29, %r34;
$L__BB3_5:
	setp.ne.s32 	%p4, %r4, %r32;
	xor.b32  	%r32, %r4, %r32;
	@%p4 bra 	$L__BB3_3;
$L__BB3_6:
	st.param.b32 	[func_retval0], %r34;
	ret;

}
.func  (.param .b32 func_retval0) _Z9SQd1BkBlBjjjjjjjjjjj(
	.param .b32 _Z9SQd1BkBlBjjjjjjjjjjj_param_0,
	.param .b32 _Z9SQd1BkBlBjjjjjjjjjjj_param_1,
	.param .b32 _Z9SQd1BkBlBjjjjjjjjjjj_param_2,
	.param .b32 _Z9SQd1BkBlBjjjjjjjjjjj_param_3,
	.param .b32 _Z9SQd1BkBlBjjjjjjjjjjj_param_4,
	.param .b32 _Z9SQd1BkBlBjjjjjjjjjjj_param_5,
	.param .b32 _Z9SQd1BkBlBjjjjjjjjjjj_param_6,
	.param .b32 _Z9SQd1BkBlBjjjjjjjjjjj_param_7,
	.param .b32 _Z9SQd1BkBlBjjjjjjjjjjj_param_8,
	.param .b32 _Z9SQd1BkBlBjjjjjjjjjjj_param_9
)
{
	.reg .pred 	%p<8>;
	.reg .b32 	%r<67>;

	ld.param.u32 	%r25, [_Z9SQd1BkBlBjjjjjjjjjjj_param_0];
	ld.param.u32 	%r26, [_Z9SQd1BkBlBjjjjjjjjjjj_param_1];
	ld.param.u32 	%r27, [_Z9SQd1BkBlBjjjjjjjjjjj_param_2];
	ld.param.u32 	%r28, [_Z9SQd1BkBlBjjjjjjjjjjj_param_3];
	ld.param.u32 	%r61, [_Z9SQd1BkBlBjjjjjjjjjjj_param_4];
	ld.param.u32 	%r30, [_Z9SQd1BkBlBjjjjjjjjjjj_param_5];
	ld.param.u32 	%r31, [_Z9SQd1BkBlBjjjjjjjjjjj_param_6];
	ld.param.u32 	%r32, [_Z9SQd1BkBlBjjjjjjjjjjj_param_7];
	ld.param.u32 	%r33, [_Z9SQd1BkBlBjjjjjjjjjjj_param_8];
	ld.param.u32 	%r34, [_Z9SQd1BkBlBjjjjjjjjjjj_param_9];
	setp.eq.s32 	%p1, %r28, %r31;
	@%p1 bra 	$L__BB4_6;
	setp.eq.s32 	%p2, %r61, 0;
	mov.b32 	%r66, 0;
	@%p2 bra 	$L__BB4_11;
	add.s32 	%r1, %r28, 1;
	mov.b32 	%r66, 0;
$L__BB4_3:
	neg.s32 	%r37, %r61;
	and.b32  	%r16, %r61, %r37;
	or.b32  	%r38, %r16, %r25;
	shl.b32 	%r17, %r38, 1;
	or.b32  	%r39, %r16, %r26;
	shr.u32 	%r18, %r39, 1;
	or.b32  	%r19, %r16, %r27;
	or.b32  	%r40, %r19, %r18;
	or.b32  	%r41, %r40, %r17;
	not.b32 	%r42, %r41;
	and.b32  	%r20, %r33, %r42;
	setp.eq.s32 	%p3, %r20, 0;
	@%p3 bra 	$L__BB4_5;
	{ // callseq 6, 0
	.param .b32 param0;
	st.param.b32 	[param0], %r17;
	.param .b32 param1;
	st.param.b32 	[param1], %r18;
	.param .b32 param2;
	st.param.b32 	[param2], %r19;
	.param .b32 param3;
	st.param.b32 	[param3], %r1;
	.param .b32 param4;
	st.param.b32 	[param4], %r20;
	.param .b32 param5;
	st.param.b32 	[param5], %r30;
	.param .b32 param6;
	st.param.b32 	[param6], %r31;
	.param .b32 param7;
	st.param.b32 	[param7], %r32;
	.param .b32 param8;
	st.param.b32 	[param8], %r33;
	.param .b32 param9;
	st.param.b32 	[param9], %r34;
	.param .b32 retval0;
	call.uni (retval0), 
	_Z9SQd1BkBlBjjjjjjjjjjj, 
	(
	param0, 
	param1, 
	param2, 
	param3, 
	param4, 
	param5, 
	param6, 
	param7, 
	param8, 
	param9
	);
	ld.param.b32 	%r43, [retval0];
	} // callseq 6
	add.s32 	%r66, %r43, %r66;
$L__BB4_5:
	setp.ne.s32 	%p4, %r16, %r61;
	xor.b32  	%r61, %r16, %r61;
	@%p4 bra 	$L__BB4_3;
	bra.uni 	$L__BB4_11;
$L__BB4_6:
	setp.eq.s32 	%p5, %r61, 0;
	mov.b32 	%r66, 0;
	@%p5 bra 	$L__BB4_11;
	add.s32 	%r47, %r34, -3;
	mov.b32 	%r48, 1;
	shl.b32 	%r2, %r48, %r47;
	or.b32  	%r3, %r2, %r27;
	add.s32 	%r4, %r28, 2;
	mov.b32 	%r66, 0;
$L__BB4_8:
	neg.s32 	%r49, %r61;
	and.b32  	%r7, %r61, %r49;
	or.b32  	%r50, %r7, %r25;
	shl.b32 	%r8, %r50, 2;
	or.b32  	%r51, %r7, %r26;
	shr.u32 	%r9, %r51, 2;
	or.b32  	%r52, %r3, %r7;
	or.b32  	%r53, %r52, %r9;
	or.b32  	%r54, %r53, %r8;
	not.b32 	%r55, %r54;
	and.b32  	%r10, %r33, %r55;
	setp.eq.s32 	%p6, %r10, 0;
	@%p6 bra 	$L__BB4_10;
	or.b32  	%r56, %r9, %r2;
	or.b32  	%r57, %r7, %r27;
	{ // callseq 7, 0
	.param .b32 param0;
	st.param.b32 	[param0], %r8;
	.param .b32 param1;
	st.param.b32 	[param1], %r56;
	.param .b32 param2;
	st.param.b32 	[param2], %r57;
	.param .b32 param3;
	st.param.b32 	[param3], %r4;
	.param .b32 param4;
	st.param.b32 	[param4], %r10;
	.param .b32 param5;
	st.param.b32 	[param5], %r30;
	.param .b32 param6;
	st.param.b32 	[param6], %r32;
	.param .b32 param7;
	st.param.b32 	[param7], %r33;
	.param .b32 retval0;
	call.uni (retval0), 
	_Z7SQd1BlBjjjjjjjjjjj, 
	(
	param0, 
	param1, 
	param2, 
	param3, 
	param4, 
	param5, 
	param6, 
	param7
	);
	ld.param.b32 	%r58, [retval0];
	} // callseq 7
	add.s32 	%r66, %r58, %r66;
$L__BB4_10:
	setp.eq.s32 	%p7, %r7, %r61;
	xor.b32  	%r61, %r7, %r61;
	@%p7 bra 	$L__BB4_11;
	bra.uni 	$L__BB4_8;
$L__BB4_11:
	st.param.b32 	[func_retval0], %r66;
	ret;

}
.func  (.param .b32 func_retval0) _Z7SQd1BlBjjjjjjjjjjj(
	.param .b32 _Z7SQd1BlBjjjjjjjjjjj_param_0,
	.param .b32 _Z7SQd1BlBjjjjjjjjjjj_param_1,
	.param .b32 _Z7SQd1BlBjjjjjjjjjjj_param_2,
	.param .b32 _Z7SQd1BlBjjjjjjjjjjj_param_3,
	.param .b32 _Z7SQd1BlBjjjjjjjjjjj_param_4,
	.param .b32 _Z7SQd1BlBjjjjjjjjjjj_param_5,
	.param .b32 _Z7SQd1BlBjjjjjjjjjjj_param_6,
	.param .b32 _Z7SQd1BlBjjjjjjjjjjj_param_7
)
{
	.reg .pred 	%p<8>;
	.reg .b32 	%r<61>;

	ld.param.u32 	%r24, [_Z7SQd1BlBjjjjjjjjjjj_param_0];
	ld.param.u32 	%r25, [_Z7SQd1BlBjjjjjjjjjjj_param_1];
	ld.param.u32 	%r26, [_Z7SQd1BlBjjjjjjjjjjj_param_2];
	ld.param.u32 	%r27, [_Z7SQd1BlBjjjjjjjjjjj_param_3];
	ld.param.u32 	%r55, [_Z7SQd1BlBjjjjjjjjjjj_param_4];
	ld.param.u32 	%r29, [_Z7SQd1BlBjjjjjjjjjjj_param_5];
	ld.param.u32 	%r30, [_Z7SQd1BlBjjjjjjjjjjj_param_6];
	ld.param.u32 	%r31, [_Z7SQd1BlBjjjjjjjjjjj_param_7];
	setp.eq.s32 	%p1, %r27, %r30;
	@%p1 bra 	$L__BB5_6;
	setp.eq.s32 	%p2, %r55, 0;
	mov.b32 	%r60, 0;
	@%p2 bra 	$L__BB5_11;
	add.s32 	%r1, %r27, 1;
	mov.b32 	%r60, 0;
$L__BB5_3:
	neg.s32 	%r34, %r55;
	and.b32  	%r15, %r55, %r34;
	or.b32  	%r35, %r15, %r24;
	shl.b32 	%r16, %r35, 1;
	or.b32  	%r36, %r15, %r25;
	shr.u32 	%r17, %r36, 1;
	or.b32  	%r18, %r15, %r26;
	or.b32  	%r37, %r18, %r17;
	or.b32  	%r38, %r37, %r16;
	not.b32 	%r39, %r38;
	and.b32  	%r19, %r31, %r39;
	setp.eq.s32 	%p3, %r19, 0;
	@%p3 bra 	$L__BB5_5;
	{ // callseq 8, 0
	.param .b32 param0;
	st.param.b32 	[param0], %r16;
	.param .b32 param1;
	st.param.b32 	[param1], %r17;
	.param .b32 param2;
	st.param.b32 	[param2], %r18;
	.param .b32 param3;
	st.param.b32 	[param3], %r1;
	.param .b32 param4;
	st.param.b32 	[param4], %r19;
	.param .b32 param5;
	st.param.b32 	[param5], %r29;
	.param .b32 param6;
	st.param.b32 	[param6], %r30;
	.param .b32 param7;
	st.param.b32 	[param7], %r31;
	.param .b32 retval0;
	call.uni (retval0), 
	_Z7SQd1BlBjjjjjjjjjjj, 
	(
	param0, 
	param1, 
	param2, 
	param3, 
	param4, 
	param5, 
	param6, 
	param7
	);
	ld.param.b32 	%r40, [retval0];
	} // callseq 8
	add.s32 	%r60, %r40, %r60;
$L__BB5_5:
	setp.ne.s32 	%p4, %r15, %r55;
	xor.b32  	%r55, %r15, %r55;
	@%p4 bra 	$L__BB5_3;
	bra.uni 	$L__BB5_11;
$L__BB5_6:
	setp.eq.s32 	%p5, %r55, 0;
	mov.b32 	%r60, 0;
	@%p5 bra 	$L__BB5_11;
	add.s32 	%r2, %r27, 2;
	mov.b32 	%r60, 0;
$L__BB5_8:
	neg.s32 	%r44, %r55;
	and.b32  	%r5, %r55, %r44;
	or.b32  	%r45, %r5, %r24;
	shl.b32 	%r6, %r45, 2;
	or.b32  	%r46, %r5, %r25;
	shr.u32 	%r7, %r46, 2;
	or.b32  	%r8, %r5, %r26;
	or.b32  	%r47, %r8, %r7;
	or.b32  	%r48, %r47, %r6;
	not.b32 	%r49, %r48;
	and.b32  	%r50, %r49, %r31;
	and.b32  	%r9, %r50, 2147483646;
	setp.eq.s32 	%p6, %r9, 0;
	@%p6 bra 	$L__BB5_10;
	or.b32  	%r51, %r6, 1;
	{ // callseq 9, 0
	.param .b32 param0;
	st.param.b32 	[param0], %r51;
	.param .b32 param1;
	st.param.b32 	[param1], %r7;
	.param .b32 param2;
	st.param.b32 	[param2], %r8;
	.param .b32 param3;
	st.param.b32 	[param3], %r2;
	.param .b32 param4;
	st.param.b32 	[param4], %r9;
	.param .b32 param5;
	st.param.b32 	[param5], %r29;
	.param .b32 param6;
	st.param.b32 	[param6], %r31;
	.param .b32 retval0;
	call.uni (retval0), 
	_Z5SQd1Bjjjjjjjjjjj, 
	(
	param0, 
	param1, 
	param2, 
	param3, 
	param4, 
	param5, 
	param6
	);
	ld.param.b32 	%r52, [retval0];
	} // callseq 9
	add.s32 	%r60, %r52, %r60;
$L__BB5_10:
	setp.eq.s32 	%p7, %r5, %r55;
	xor.b32  	%r55, %r5, %r55;
	@%p7 bra 	$L__BB5_11;
	bra.uni 	$L__BB5_8;
$L__BB5_11:
	st.param.b32 	[func_retval0], %r60;
	ret;

}
.func  (.param .b32 func_retval0) _Z8SQd1BlkBjjjjjjjjjjj(
	.param .b32 _Z8SQd1BlkBjjjjjjjjjjj_param_0,
	.param .b32 _Z8SQd1BlkBjjjjjjjjjjj_param_1,
	.param .b32 _Z8SQd1BlkBjjjjjjjjjjj_param_2,
	.param .b32 _Z8SQd1BlkBjjjjjjjjjjj_param_3,
	.param .b32 _Z8SQd1BlkBjjjjjjjjjjj_param_4,
	.param .b32 _Z8SQd1BlkBjjjjjjjjjjj_param_5,
	.param .b32 _Z8SQd1BlkBjjjjjjjjjjj_param_6,
	.param .b32 _Z8SQd1BlkBjjjjjjjjjjj_param_7,
	.param .b32 _Z8SQd1BlkBjjjjjjjjjjj_param_8
)
{
	.reg .pred 	%p<8>;
	.reg .b32 	%r<68>;

	ld.param.u32 	%r25, [_Z8SQd1BlkBjjjjjjjjjjj_param_0];
	ld.param.u32 	%r26, [_Z8SQd1BlkBjjjjjjjjjjj_param_1];
	ld.param.u32 	%r27, [_Z8SQd1BlkBjjjjjjjjjjj_param_2];
	ld.param.u32 	%r28, [_Z8SQd1BlkBjjjjjjjjjjj_param_3];
	ld.param.u32 	%r62, [_Z8SQd1BlkBjjjjjjjjjjj_param_4];
	ld.param.u32 	%r30, [_Z8SQd1BlkBjjjjjjjjjjj_param_5];
	ld.param.u32 	%r31, [_Z8SQd1BlkBjjjjjjjjjjj_param_6];
	ld.param.u32 	%r32, [_Z8SQd1BlkBjjjjjjjjjjj_param_7];
	ld.param.u32 	%r33, [_Z8SQd1BlkBjjjjjjjjjjj_param_8];
	setp.eq.s32 	%p1, %r28, %r31;
	@%p1 bra 	$L__BB6_6;
	setp.eq.s32 	%p2, %r62, 0;
	mov.b32 	%r67, 0;
	@%p2 bra 	$L__BB6_11;
	add.s32 	%r1, %r28, 1;
	mov.b32 	%r67, 0;
$L__BB6_3:
	neg.s32 	%r36, %r62;
	and.b32  	%r16, %r62, %r36;
	or.b32  	%r37, %r16, %r25;
	shl.b32 	%r17, %r37, 1;
	or.b32  	%r38, %r16, %r26;
	shr.u32 	%r18, %r38, 1;
	or.b32  	%r19, %r16, %r27;
	or.b32  	%r39, %r19, %r18;
	or.b32  	%r40, %r39, %r17;
	not.b32 	%r41, %r40;
	and.b32  	%r20, %r32, %r41;
	setp.eq.s32 	%p3, %r20, 0;
	@%p3 bra 	$L__BB6_5;
	{ // callseq 10, 0
	.param .b32 param0;
	st.param.b32 	[param0], %r17;
	.param .b32 param1;
	st.param.b32 	[param1], %r18;
	.param .b32 param2;
	st.param.b32 	[param2], %r19;
	.param .b32 param3;
	st.param.b32 	[param3], %r1;
	.param .b32 param4;
	st.param.b32 	[param4], %r20;
	.param .b32 param5;
	st.param.b32 	[param5], %r30;
	.param .b32 param6;
	st.param.b32 	[param6], %r31;
	.param .b32 param7;
	st.param.b32 	[param7], %r32;
	.param .b32 param8;
	st.param.b32 	[param8], %r33;
	.param .b32 retval0;
	call.uni (retval0), 
	_Z8SQd1BlkBjjjjjjjjjjj, 
	(
	param0, 
	param1, 
	param2, 
	param3, 
	param4, 
	param5, 
	param6, 
	param7, 
	param8
	);
	ld.param.b32 	%r42, [retval0];
	} // callseq 10
	add.s32 	%r67, %r42, %r67;
$L__BB6_5:
	setp.ne.s32 	%p4, %r16, %r62;
	xor.b32  	%r62, %r16, %r62;
	@%p4 bra 	$L__BB6_3;
	bra.uni 	$L__BB6_11;
$L__BB6_6:
	setp.eq.s32 	%p5, %r62, 0;
	mov.b32 	%r67, 0;
	@%p5 bra 	$L__BB6_11;
	add.s32 	%r46, %r33, -3;
	mov.b32 	%r47, 1;
	shl.b32 	%r2, %r47, %r46;
	or.b32  	%r3, %r2, %r27;
	add.s32 	%r4, %r28, 3;
	mov.b32 	%r67, 0;
$L__BB6_8:
	neg.s32 	%r48, %r62;
	and.b32  	%r7, %r62, %r48;
	or.b32  	%r49, %r7, %r25;
	shl.b32 	%r8, %r49, 3;
	or.b32  	%r50, %r7, %r26;
	shr.u32 	%r9, %r50, 3;
	or.b32  	%r51, %r3, %r7;
	or.b32  	%r52, %r51, %r9;
	or.b32  	%r53, %r52, %r8;
	not.b32 	%r54, %r53;
	and.b32  	%r55, %r54, %r32;
	and.b32  	%r10, %r55, 2147483645;
	setp.eq.s32 	%p6, %r10, 0;
	@%p6 bra 	$L__BB6_10;
	or.b32  	%r56, %r8, 2;
	or.b32  	%r57, %r9, %r2;
	or.b32  	%r58, %r7, %r27;
	{ // callseq 11, 0
	.param .b32 param0;
	st.param.b32 	[param0], %r56;
	.param .b32 param1;
	st.param.b32 	[param1], %r57;
	.param .b32 param2;
	st.param.b32 	[param2], %r58;
	.param .b32 param3;
	st.param.b32 	[param3], %r4;
	.param .b32 param4;
	st.param.b32 	[param4], %r10;
	.param .b32 param5;
	st.param.b32 	[param5], %r30;
	.param .b32 param6;
	st.param.b32 	[param6], %r32;
	.param .b32 retval0;
	call.uni (retval0), 
	_Z5SQd1Bjjjjjjjjjjj, 
	(
	param0, 
	param1, 
	param2, 
	param3, 
	param4, 
	param5, 
	param6
	);
	ld.param.b32 	%r59, [retval0];
	} // callseq 11
	add.s32 	%r67, %r59, %r67;
$L__BB6_10:
	setp.eq.s32 	%p7, %r7, %r62;
	xor.b32  	%r62, %r7, %r62;
	@%p7 bra 	$L__BB6_11;
	bra.uni 	$L__BB6_8;
$L__BB6_11:
	st.param.b32 	[func_retval0], %r67;
	ret;

}
.func  (.param .b32 func_retval0) _Z9SQd1BlBkBjjjjjjjjjjj(
	.param .b32 _Z9SQd1BlBkBjjjjjjjjjjj_param_0,
	.param .b32 _Z9SQd1BlBkBjjjjjjjjjjj_param_1,
	.param .b32 _Z9SQd1BlBkBjjjjjjjjjjj_param_2,
	.param .b32 _Z9SQd1BlBkBjjjjjjjjjjj_param_3,
	.param .b32 _Z9SQd1BlBkBjjjjjjjjjjj_param_4,
	.param .b32 _Z9SQd1BlBkBjjjjjjjjjjj_param_5,
	.param .b32 _Z9SQd1BlBkBjjjjjjjjjjj_param_6,
	.param .b32 _Z9SQd1BlBkBjjjjjjjjjjj_param_7,
	.param .b32 _Z9SQd1BlBkBjjjjjjjjjjj_param_8,
	.param .b32 _Z9SQd1BlBkBjjjjjjjjjjj_param_9
)
{
	.reg .pred 	%p<8>;
	.reg .b32 	%r<63>;

	ld.param.u32 	%r24, [_Z9SQd1BlBkBjjjjjjjjjjj_param_0];
	ld.param.u32 	%r25, [_Z9SQd1BlBkBjjjjjjjjjjj_param_1];
	ld.param.u32 	%r26, [_Z9SQd1BlBkBjjjjjjjjjjj_param_2];
	ld.param.u32 	%r27, [_Z9SQd1BlBkBjjjjjjjjjjj_param_3];
	ld.param.u32 	%r57, [_Z9SQd1BlBkBjjjjjjjjjjj_param_4];
	ld.param.u32 	%r29, [_Z9SQd1BlBkBjjjjjjjjjjj_param_5];
	ld.param.u32 	%r30, [_Z9SQd1BlBkBjjjjjjjjjjj_param_6];
	ld.param.u32 	%r31, [_Z9SQd1BlBkBjjjjjjjjjjj_param_7];
	ld.param.u32 	%r32, [_Z9SQd1BlBkBjjjjjjjjjjj_param_8];
	ld.param.u32 	%r33, [_Z9SQd1BlBkBjjjjjjjjjjj_param_9];
	setp.eq.s32 	%p1, %r27, %r30;
	@%p1 bra 	$L__BB7_6;
	setp.eq.s32 	%p2, %r57, 0;
	mov.b32 	%r62, 0;
	@%p2 bra 	$L__BB7_11;
	add.s32 	%r1, %r27, 1;
	mov.b32 	%r62, 0;
$L__BB7_3:
	neg.s32 	%r36, %r57;
	and.b32  	%r15, %r57, %r36;
	or.b32  	%r37, %r15, %r24;
	shl.b32 	%r16, %r37, 1;
	or.b32  	%r38, %r15, %r25;
	shr.u32 	%r17, %r38, 1;
	or.b32  	%r18, %r15, %r26;
	or.b32  	%r39, %r18, %r17;
	or.b32  	%r40, %r39, %r16;
	not.b32 	%r41, %r40;
	and.b32  	%r19, %r32, %r41;
	setp.eq.s32 	%p3, %r19, 0;
	@%p3 bra 	$L__BB7_5;
	{ // callseq 12, 0
	.param .b32 param0;
	st.param.b32 	[param0], %r16;
	.param .b32 param1;
	st.param.b32 	[param1], %r17;
	.param .b32 param2;
	st.param.b32 	[param2], %r18;
	.param .b32 param3;
	st.param.b32 	[param3], %r1;
	.param .b32 param4;
	st.param.b32 	[param4], %r19;
	.param .b32 param5;
	st.param.b32 	[param5], %r29;
	.param .b32 param6;
	st.param.b32 	[param6], %r30;
	.param .b32 param7;
	st.param.b32 	[param7], %r31;
	.param .b32 param8;
	st.param.b32 	[param8], %r32;
	.param .b32 param9;
	st.param.b32 	[param9], %r33;
	.param .b32 retval0;
	call.uni (retval0), 
	_Z9SQd1BlBkBjjjjjjjjjjj, 
	(
	param0, 
	param1, 
	param2, 
	param3, 
	param4, 
	param5, 
	param6, 
	param7, 
	param8, 
	param9
	);
	ld.param.b32 	%r42, [retval0];
	} // callseq 12
	add.s32 	%r62, %r42, %r62;
$L__BB7_5:
	setp.ne.s32 	%p4, %r15, %r57;
	xor.b32  	%r57, %r15, %r57;
	@%p4 bra 	$L__BB7_3;
	bra.uni 	$L__BB7_11;
$L__BB7_6:
	setp.eq.s32 	%p5, %r57, 0;
	mov.b32 	%r62, 0;
	@%p5 bra 	$L__BB7_11;
	add.s32 	%r2, %r27, 2;
	mov.b32 	%r62, 0;
$L__BB7_8:
	neg.s32 	%r46, %r57;
	and.b32  	%r5, %r57, %r46;
	or.b32  	%r47, %r5, %r24;
	shl.b32 	%r6, %r47, 2;
	or.b32  	%r48, %r5, %r25;
	shr.u32 	%r7, %r48, 2;
	or.b32  	%r8, %r5, %r26;
	or.b32  	%r49, %r8, %r7;
	or.b32  	%r50, %r49, %r6;
	not.b32 	%r51, %r50;
	and.b32  	%r52, %r51, %r32;
	and.b32  	%r9, %r52, 2147483646;
	setp.eq.s32 	%p6, %r9, 0;
	@%p6 bra 	$L__BB7_10;
	or.b32  	%r53, %r6, 1;
	{ // callseq 13, 0
	.param .b32 param0;
	st.param.b32 	[param0], %r53;
	.param .b32 param1;
	st.param.b32 	[param1], %r7;
	.param .b32 param2;
	st.param.b32 	[param2], %r8;
	.param .b32 param3;
	st.param.b32 	[param3], %r2;
	.param .b32 param4;
	st.param.b32 	[param4], %r9;
	.param .b32 param5;
	st.param.b32 	[param5], %r29;
	.param .b32 param6;
	st.param.b32 	[param6], %r31;
	.param .b32 param7;
	st.param.b32 	[param7], %r32;
	.param .b32 param8;
	st.param.b32 	[param8], %r33;
	.param .b32 retval0;
	call.uni (retval0), 
	_Z7SQd1BkBjjjjjjjjjjj, 
	(
	param0, 
	param1, 
	param2, 
	param3, 
	param4, 
	param5, 
	param6, 
	param7, 
	param8
	);
	ld.param.b32 	%r54, [retval0];
	} // callseq 13
	add.s32 	%r62, %r54, %r62;
$L__BB7_10:
	setp.eq.s32 	%p7, %r5, %r57;
	xor.b32  	%r57, %r5, %r57;
	@%p7 bra 	$L__BB7_11;
	bra.uni 	$L__BB7_8;
$L__BB7_11:
	st.param.b32 	[func_retval0], %r62;
	ret;

}
.func  (.param .b32 func_retval0) _Z7SQd1BkBjjjjjjjjjjj(
	.param .b32 _Z7SQd1BkBjjjjjjjjjjj_param_0,
	.param .b32 _Z7SQd1BkBjjjjjjjjjjj_param_1,
	.param .b32 _Z7SQd1BkBjjjjjjjjjjj_param_2,
	.param .b32 _Z7SQd1BkBjjjjjjjjjjj_param_3,
	.param .b32 _Z7SQd1BkBjjjjjjjjjjj_param_4,
	.param .b32 _Z7SQd1BkBjjjjjjjjjjj_param_5,
	.param .b32 _Z7SQd1BkBjjjjjjjjjjj_param_6,
	.param .b32 _Z7SQd1BkBjjjjjjjjjjj_param_7,
	.param .b32 _Z7SQd1BkBjjjjjjjjjjj_param_8
)
{
	.reg .pred 	%p<8>;
	.reg .b32 	%r<66>;

	ld.param.u32 	%r25, [_Z7SQd1BkBjjjjjjjjjjj_param_0];
	ld.param.u32 	%r26, [_Z7SQd1BkBjjjjjjjjjjj_param_1];
	ld.param.u32 	%r27, [_Z7SQd1BkBjjjjjjjjjjj_param_2];
	ld.param.u32 	%r28, [_Z7SQd1BkBjjjjjjjjjjj_param_3];
	ld.param.u32 	%r60, [_Z7SQd1BkBjjjjjjjjjjj_param_4];
	ld.param.u32 	%r30, [_Z7SQd1BkBjjjjjjjjjjj_param_5];
	ld.param.u32 	%r31, [_Z7SQd1BkBjjjjjjjjjjj_param_6];
	ld.param.u32 	%r32, [_Z7SQd1BkBjjjjjjjjjjj_param_7];
	ld.param.u32 	%r33, [_Z7SQd1BkBjjjjjjjjjjj_param_8];
	setp.eq.s32 	%p1, %r28, %r31;
	@%p1 bra 	$L__BB8_6;
	setp.eq.s32 	%p2, %r60, 0;
	mov.b32 	%r65, 0;
	@%p2 bra 	$L__BB8_11;
	add.s32 	%r1, %r28, 1;
	mov.b32 	%r65, 0;
$L__BB8_3:
	neg.s32 	%r36, %r60;
	and.b32  	%r16, %r60, %r36;
	or.b32  	%r37, %r16, %r25;
	shl.b32 	%r17, %r37, 1;
	or.b32  	%r38, %r16, %r26;
	shr.u32 	%r18, %r38, 1;
	or.b32  	%r19, %r16, %r27;
	or.b32  	%r39, %r19, %r18;
	or.b32  	%r40, %r39, %r17;
	not.b32 	%r41, %r40;
	and.b32  	%r20, %r32, %r41;
	setp.eq.s32 	%p3, %r20, 0;
	@%p3 bra 	$L__BB8_5;
	{ // callseq 14, 0
	.param .b32 param0;
	st.param.b32 	[param0], %r17;
	.param .b32 param1;
	st.param.b32 	[param1], %r18;
	.param .b32 param2;
	st.param.b32 	[param2], %r19;
	.param .b32 param3;
	st.param.b32 	[param3], %r1;
	.param .b32 param4;
	st.param.b32 	[param4], %r20;
	.param .b32 param5;
	st.param.b32 	[param5], %r30;
	.param .b32 param6;
	st.param.b32 	[param6], %r31;
	.param .b32 param7;
	st.param.b32 	[param7], %r32;
	.param .b32 param8;
	st.param.b32 	[param8], %r33;
	.param .b32 retval0;
	call.uni (retval0), 
	_Z7SQd1BkBjjjjjjjjjjj, 
	(
	param0, 
	param1, 
	param2, 
	param3, 
	param4, 
	param5, 
	param6, 
	param7, 
	param8
	);
	ld.param.b32 	%r42, [retval0];
	} // callseq 14
	add.s32 	%r65, %r42, %r65;
$L__BB8_5:
	setp.ne.s32 	%p4, %r16, %r60;
	xor.b32  	%r60, %r16, %r60;
	@%p4 bra 	$L__BB8_3;
	bra.uni 	$L__BB8_11;
$L__BB8_6:
	setp.eq.s32 	%p5, %r60, 0;
	mov.b32 	%r65, 0;
	@%p5 bra 	$L__BB8_11;
	add.s32 	%r46, %r33, -3;
	mov.b32 	%r47, 1;
	shl.b32 	%r2, %r47, %r46;
	or.b32  	%r3, %r2, %r27;
	add.s32 	%r4, %r28, 2;
	mov.b32 	%r65, 0;
$L__BB8_8:
	neg.s32 	%r48, %r60;
	and.b32  	%r7, %r60, %r48;
	or.b32  	%r49, %r7, %r25;
	shl.b32 	%r8, %r49, 2;
	or.b32  	%r50, %r7, %r26;
	shr.u32 	%r9, %r50, 2;
	or.b32  	%r51, %r3, %r7;
	or.b32  	%r52, %r51, %r9;
	or.b32  	%r53, %r52, %r8;
	not.b32 	%r54, %r53;
	and.b32  	%r10, %r32, %r54;
	setp.eq.s32 	%p6, %r10, 0;
	@%p6 bra 	$L__BB8_10;
	or.b32  	%r55, %r9, %r2;
	or.b32  	%r56, %r7, %r27;
	{ // callseq 15, 0
	.param .b32 param0;
	st.param.b32 	[param0], %r8;
	.param .b32 param1;
	st.param.b32 	[param1], %r55;
	.param .b32 param2;
	st.param.b32 	[param2], %r56;
	.param .b32 param3;
	st.param.b32 	[param3], %r4;
	.param .b32 param4;
	st.param.b32 	[param4], %r10;
	.param .b32 param5;
	st.param.b32 	[param5], %r30;
	.param .b32 param6;
	st.param.b32 	[param6], %r32;
	.param .b32 retval0;
	call.uni (retval0), 
	_Z5SQd1Bjjjjjjjjjjj, 
	(
	param0, 
	param1, 
	param2, 
	param3, 
	param4, 
	param5, 
	param6
	);
	ld.param.b32 	%r57, [retval0];
	} // callseq 15
	add.s32 	%r65, %r57, %r65;
$L__BB8_10:
	setp.eq.s32 	%p7, %r7, %r60;
	xor.b32  	%r60, %r7, %r60;
	@%p7 bra 	$L__BB8_11;
	bra.uni 	$L__BB8_8;
$L__BB8_11:
	st.param.b32 	[func_retval0], %r65;
	ret;

}
.func  (.param .b32 func_retval0) _Z8SQd2BlkBjjjjjjjjjjj(
	.param .b32 _Z8SQd2BlkBjjjjjjjjjjj_param_0,
	.param .b32 _Z8SQd2BlkBjjjjjjjjjjj_param_1,
	.param .b32 _Z8SQd2BlkBjjjjjjjjjjj_param_2,
	.param .b32 _Z8SQd2BlkBjjjjjjjjjjj_param_3,
	.param .b32 _Z8SQd2BlkBjjjjjjjjjjj_param_4,
	.param .b32 _Z8SQd2BlkBjjjjjjjjjjj_param_5,
	.param .b32 _Z8SQd2BlkBjjjjjjjjjjj_param_6,
	.param .b32 _Z8SQd2BlkBjjjjjjjjjjj_param_7,
	.param .b32 _Z8SQd2BlkBjjjjjjjjjjj_param_8
)
{
	.reg .pred 	%p<8>;
	.reg .b32 	%r<68>;

	ld.param.u32 	%r25, [_Z8SQd2BlkBjjjjjjjjjjj_param_0];
	ld.param.u32 	%r26, [_Z8SQd2BlkBjjjjjjjjjjj_param_1];
	ld.param.u32 	%r27, [_Z8SQd2BlkBjjjjjjjjjjj_param_2];
	ld.param.u32 	%r28, [_Z8SQd2BlkBjjjjjjjjjjj_param_3];
	ld.param.u32 	%r62, [_Z8SQd2BlkBjjjjjjjjjjj_param_4];
	ld.param.u32 	%r30, [_Z8SQd2BlkBjjjjjjjjjjj_param_5];
	ld.param.u32 	%r31, [_Z8SQd2BlkBjjjjjjjjjjj_param_6];
	ld.param.u32 	%r32, [_Z8SQd2BlkBjjjjjjjjjjj_param_7];
	ld.param.u32 	%r33, [_Z8SQd2BlkBjjjjjjjjjjj_param_8];
	setp.eq.s32 	%p1, %r28, %r31;
	@%p1 bra 	$L__BB9_6;
	setp.eq.s32 	%p2, %r62, 0;
	mov.b32 	%r67, 0;
	@%p2 bra 	$L__BB9_11;
	add.s32 	%r1, %r28, 1;
	mov.b32 	%r67, 0;
$L__BB9_3:
	neg.s32 	%r36, %r62;
	and.b32  	%r16, %r62, %r36;
	or.b32  	%r37, %r16, %r25;
	shl.b32 	%r17, %r37, 1;
	or.b32  	%r38, %r16, %r26;
	shr.u32 	%r18, %r38, 1;
	or.b32  	%r19, %r16, %r27;
	or.b32  	%r39, %r19, %r18;
	or.b32  	%r40, %r39, %r17;
	not.b32 	%r41, %r40;
	and.b32  	%r20, %r32, %r41;
	setp.eq.s32 	%p3, %r20, 0;
	@%p3 bra 	$L__BB9_5;
	{ // callseq 16, 0
	.param .b32 param0;
	st.param.b32 	[param0], %r17;
	.param .b32 param1;
	st.param.b32 	[param1], %r18;
	.param .b32 param2;
	st.param.b32 	[param2], %r19;
	.param .b32 param3;
	st.param.b32 	[param3], %r1;
	.param .b32 param4;
	st.param.b32 	[param4], %r20;
	.param .b32 param5;
	st.param.b32 	[param5], %r30;
	.param .b32 param6;
	st.param.b32 	[param6], %r31;
	.param .b32 param7;
	st.param.b32 	[param7], %r32;
	.param .b32 param8;
	st.param.b32 	[param8], %r33;
	.param .b32 retval0;
	call.uni (retval0), 
	_Z8SQd2BlkBjjjjjjjjjjj, 
	(
	param0, 
	param1, 
	param2, 
	param3, 
	param4, 
	param5, 
	param6, 
	param7, 
	param8
	);
	ld.param.b32 	%r42, [retval0];
	} // callseq 16
	add.s32 	%r67, %r42, %r67;
$L__BB9_5:
	setp.ne.s32 	%p4, %r16, %r62;
	xor.b32  	%r62, %r16, %r62;
	@%p4 bra 	$L__BB9_3;
	bra.uni 	$L__BB9_11;
$L__BB9_6:
	setp.eq.s32 	%p5, %r62, 0;
	mov.b32 	%r67, 0;
	@%p5 bra 	$L__BB9_11;
	add.s32 	%r46, %r33, -3;
	mov.b32 	%r47, 1;
	shl.b32 	%r2, %r47, %r46;
	or.b32  	%r3, %r2, %r27;
	add.s32 	%r4, %r28, 3;
	mov.b32 	%r67, 0;
$L__BB9_8:
	neg.s32 	%r48, %r62;
	and.b32  	%r7, %r62, %r48;
	or.b32  	%r49, %r7, %r25;
	shl.b32 	%r8, %r49, 3;
	or.b32  	%r50, %r7, %r26;
	shr.u32 	%r9, %r50, 3;
	or.b32  	%r51, %r3, %r7;
	or.b32  	%r52, %r51, %r9;
	or.b32  	%r53, %r52, %r8;
	not.b32 	%r54, %r53;
	and.b32  	%r55, %r54, %r32;
	and.b32  	%r10, %r55, 2147483645;
	setp.eq.s32 	%p6, %r10, 0;
	@%p6 bra 	$L__BB9_10;
	or.b32  	%r56, %r8, 2;
	or.b32  	%r57, %r9, %r2;
	or.b32  	%r58, %r7, %r27;
	{ // callseq 17, 0
	.param .b32 param0;
	st.param.b32 	[param0], %r56;
	.param .b32 param1;
	st.param.b32 	[param1], %r57;
	.param .b32 param2;
	st.param.b32 	[param2], %r58;
	.param .b32 param3;
	st.param.b32 	[param3], %r4;
	.param .b32 param4;
	st.param.b32 	[param4], %r10;
	.param .b32 param5;
	st.param.b32 	[param5], %r30;
	.param .b32 param6;
	st.param.b32 	[param6], %r32;
	.param .b32 retval0;
	call.uni (retval0), 
	_Z5SQd2Bjjjjjjjjjjj, 
	(
	param0, 
	param1, 
	param2, 
	param3, 
	param4, 
	param5, 
	param6
	);
	ld.param.b32 	%r59, [retval0];
	} // callseq 17
	add.s32 	%r67, %r59, %r67;
$L__BB9_10:
	setp.eq.s32 	%p7, %r7, %r62;
	xor.b32  	%r62, %r7, %r62;
	@%p7 bra 	$L__BB9_11;
	bra.uni 	$L__BB9_8;
$L__BB9_11:
	st.param.b32 	[func_retval0], %r67;
	ret;

}
.func  (.param .b32 func_retval0) _Z5SQd2Bjjjjjjjjjjj(
	.param .b32 _Z5SQd2Bjjjjjjjjjjj_param_0,
	.param .b32 _Z5SQd2Bjjjjjjjjjjj_param_1,
	.param .b32 _Z5SQd2Bjjjjjjjjjjj_param_2,
	.param .b32 _Z5SQd2Bjjjjjjjjjjj_param_3,
	.param .b32 _Z5SQd2Bjjjjjjjjjjj_param_4,
	.param .b32 _Z5SQd2Bjjjjjjjjjjj_param_5,
	.param .b32 _Z5SQd2Bjjjjjjjjjjj_param_6
)
{
	.reg .pred 	%p<11>;
	.reg .b32 	%r<38>;

	ld.param.u32 	%r14, [_Z5SQd2Bjjjjjjjjjjj_param_0];
	ld.param.u32 	%r15, [_Z5SQd2Bjjjjjjjjjjj_param_1];
	ld.param.u32 	%r16, [_Z5SQd2Bjjjjjjjjjjj_param_2];
	ld.param.u32 	%r17, [_Z5SQd2Bjjjjjjjjjjj_param_3];
	ld.param.u32 	%r35, [_Z5SQd2Bjjjjjjjjjjj_param_4];
	ld.param.u32 	%r19, [_Z5SQd2Bjjjjjjjjjjj_param_5];
	ld.param.u32 	%r20, [_Z5SQd2Bjjjjjjjjjjj_param_6];
	setp.eq.s32 	%p1, %r17, %r19;
	and.b32  	%r23, %r35, 2147483646;
	setp.ne.s32 	%p2, %r23, 0;
	and.pred  	%p3, %p1, %p2;
	mov.b32 	%r37, 1;
	@%p3 bra 	$L__BB10_6;
	setp.eq.s32 	%p4, %r35, 0;
	mov.b32 	%r37, 0;
	@%p4 bra 	$L__BB10_6;
	add.s32 	%r1, %r19, -1;
	add.s32 	%r2, %r17, 1;
	mov.b32 	%r37, 0;
$L__BB10_3:
	setp.lt.u32 	%p5, %r17, %r1;
	neg.s32 	%r26, %r35;
	and.b32  	%r5, %r35, %r26;
	or.b32  	%r27, %r5, %r14;
	shl.b32 	%r6, %r27, 1;
	or.b32  	%r28, %r5, %r15;
	shr.u32 	%r7, %r28, 1;
	or.b32  	%r8, %r5, %r16;
	or.b32  	%r29, %r8, %r7;
	or.b32  	%r30, %r29, %r6;
	not.b32 	%r31, %r30;
	and.b32  	%r9, %r20, %r31;
	setp.eq.s32 	%p6, %r9, 0;
	setp.eq.s32 	%p7, %r30, -1;
	and.pred  	%p8, %p5, %p7;
	or.pred  	%p9, %p6, %p8;
	@%p9 bra 	$L__BB10_5;
	{ // callseq 18, 0
	.param .b32 param0;
	st.param.b32 	[param0], %r6;
	.param .b32 param1;
	st.param.b32 	[param1], %r7;
	.param .b32 param2;
	st.param.b32 	[param2], %r8;
	.param .b32 param3;
	st.param.b32 	[param3], %r2;
	.param .b32 param4;
	st.param.b32 	[param4], %r9;
	.param .b32 param5;
	st.param.b32 	[param5], %r19;
	.param .b32 param6;
	st.param.b32 	[param6], %r20;
	.param .b32 retval0;
	call.uni (retval0), 
	_Z5SQd2Bjjjjjjjjjjj, 
	(
	param0, 
	param1, 
	param2, 
	param3, 
	param4, 
	param5, 
	param6
	);
	ld.param.b32 	%r32, [retval0];
	} // callseq 18
	add.s32 	%r37, %r32, %r37;
$L__BB10_5:
	setp.ne.s32 	%p10, %r5, %r35;
	xor.b32  	%r35, %r5, %r35;
	@%p10 bra 	$L__BB10_3;
$L__BB10_6:
	st.param.b32 	[func_retval0], %r37;
	ret;

}
.func  (.param .b32 func_retval0) _Z8SQd2BklBjjjjjjjjjjj(
	.param .b32 _Z8SQd2BklBjjjjjjjjjjj_param_0,
	.param .b32 _Z8SQd2BklBjjjjjjjjjjj_param_1,
	.param .b32 _Z8SQd2BklBjjjjjjjjjjj_param_2,
	.param .b32 _Z8SQd2BklBjjjjjjjjjjj_param_3,
	.param .b32 _Z8SQd2BklBjjjjjjjjjjj_param_4,
	.param .b32 _Z8SQd2BklBjjjjjjjjjjj_param_5,
	.param .b32 _Z8SQd2BklBjjjjjjjjjjj_param_6,
	.param .b32 _Z8SQd2BklBjjjjjjjjjjj_param_7,
	.param .b32 _Z8SQd2BklBjjjjjjjjjjj_param_8
)
{
	.reg .pred 	%p<8>;
	.reg .b32 	%r<68>;

	ld.param.u32 	%r25, [_Z8SQd2BklBjjjjjjjjjjj_param_0];
	ld.param.u32 	%r26, [_Z8SQd2BklBjjjjjjjjjjj_param_1];
	ld.param.u32 	%r27, [_Z8SQd2BklBjjjjjjjjjjj_param_2];
	ld.param.u32 	%r28, [_Z8SQd2BklBjjjjjjjjjjj_param_3];
	ld.param.u32 	%r62, [_Z8SQd2BklBjjjjjjjjjjj_param_4];
	ld.param.u32 	%r30, [_Z8SQd2BklBjjjjjjjjjjj_param_5];
	ld.param.u32 	%r31, [_Z8SQd2BklBjjjjjjjjjjj_param_6];
	ld.param.u32 	%r32, [_Z8SQd2BklBjjjjjjjjjjj_param_7];
	ld.param.u32 	%r33, [_Z8SQd2BklBjjjjjjjjjjj_param_8];
	setp.eq.s32 	%p1, %r28, %r31;
	@%p1 bra 	$L__BB11_6;
	setp.eq.s32 	%p2, %r62, 0;
	mov.b32 	%r67, 0;
	@%p2 bra 	$L__BB11_11;
	add.s32 	%r1, %r28, 1;
	mov.b32 	%r67, 0;
$L__BB11_3:
	neg.s32 	%r36, %r62;
	and.b32  	%r16, %r62, %r36;
	or.b32  	%r37, %r16, %r25;
	shl.b32 	%r17, %r37, 1;
	or.b32  	%r38, %r16, %r26;
	shr.u32 	%r18, %r38, 1;
	or.b32  	%r19, %r16, %r27;
	or.b32  	%r39, %r19, %r18;
	or.b32  	%r40, %r39, %r17;
	not.b32 	%r41, %r40;
	and.b32  	%r20, %r32, %r41;
	setp.eq.s32 	%p3, %r20, 0;
	@%p3 bra 	$L__BB11_5;
	{ // callseq 19, 0
	.param .b32 param0;
	st.param.b32 	[param0], %r17;
	.param .b32 param1;
	st.param.b32 	[param1], %r18;
	.param .b32 param2;
	st.param.b32 	[param2], %r19;
	.param .b32 param3;
	st.param.b32 	[param3], %r1;
	.param .b32 param4;
	st.param.b32 	[param4], %r20;
	.param .b32 param5;
	st.param.b32 	[param5], %r30;
	.param .b32 param6;
	st.param.b32 	[param6], %r31;
	.param .b32 param7;
	st.param.b32 	[param7], %r32;
	.param .b32 param8;
	st.param.b32 	[param8], %r33;
	.param .b32 retval0;
	call.uni (retval0), 
	_Z8SQd2BklBjjjjjjjjjjj, 
	(
	param0, 
	param1, 
	param2, 
	param3, 
	param4, 
	param5, 
	param6, 
	param7, 
	param8
	);
	ld.param.b32 	%r42, [retval0];
	} // callseq 19
	add.s32 	%r67, %r42, %r67;
$L__BB11_5:
	setp.ne.s32 	%p4, %r16, %r62;
	xor.b32  	%r62, %r16, %r62;
	@%p4 bra 	$L__BB11_3;
	bra.uni 	$L__BB11_11;
$L__BB11_6:
	setp.eq.s32 	%p5, %r62, 0;
	mov.b32 	%r67, 0;
	@%p5 bra 	$L__BB11_11;
	add.s32 	%r46, %r33, -4;
	mov.b32 	%r47, 1;
	shl.b32 	%r2, %r47, %r46;
	or.b32  	%r3, %r2, %r27;
	add.s32 	%r4, %r28, 3;
	mov.b32 	%r67, 0;
$L__BB11_8:
	neg.s32 	%r48, %r62;
	and.b32  	%r7, %r62, %r48;
	or.b32  	%r49, %r7, %r25;
	shl.b32 	%r8, %r49, 3;
	or.b32  	%r50, %r7, %r26;
	shr.u32 	%r9, %r50, 3;
	or.b32  	%r51, %r3, %r7;
	or.b32  	%r52, %r51, %r9;
	or.b32  	%r53, %r52, %r8;
	not.b32 	%r54, %r53;
	and.b32  	%r55, %r54, %r32;
	and.b32  	%r10, %r55, 2147483646;
	setp.eq.s32 	%p6, %r10, 0;
	@%p6 bra 	$L__BB11_10;
	or.b32  	%r56, %r8, 1;
	or.b32  	%r57, %r9, %r2;
	or.b32  	%r58, %r7, %r27;
	{ // callseq 20, 0
	.param .b32 param0;
	st.param.b32 	[param0], %r56;
	.param .b32 param1;
	st.param.b32 	[param1], %r57;
	.param .b32 param2;
	st.param.b32 	[param2], %r58;
	.param .b32 param3;
	st.param.b32 	[param3], %r4;
	.param .b32 param4;
	st.param.b32 	[param4], %r10;
	.param .b32 param5;
	st.param.b32 	[param5], %r30;
	.param .b32 param6;
	st.param.b32 	[param6], %r32;
	.param .b32 retval0;
	call.uni (retval0), 
	_Z5SQd2Bjjjjjjjjjjj, 
	(
	param0, 
	param1, 
	param2, 
	param3, 
	param4, 
	param5, 
	param6
	);
	ld.param.b32 	%r59, [retval0];
	} // callseq 20
	add.s32 	%r67, %r59, %r67;
$L__BB11_10:
	setp.eq.s32 	%p7, %r7, %r62;
	xor.b32  	%r62, %r7, %r62;
	@%p7 bra 	$L__BB11_11;
	bra.uni 	$L__BB11_8;
$L__BB11_11:
	st.param.b32 	[func_retval0], %r67;
	ret;

}
.func  (.param .b32 func_retval0) _Z7SQd2BkBjjjjjjjjjjj(
	.param .b32 _Z7SQd2BkBjjjjjjjjjjj_param_0,
	.param .b32 _Z7SQd2BkBjjjjjjjjjjj_param_1,
	.param .b32 _Z7SQd2BkBjjjjjjjjjjj_param_2,
	.param .b32 _Z7SQd2BkBjjjjjjjjjjj_param_3,
	.param .b32 _Z7SQd2BkBjjjjjjjjjjj_param_4,
	.param .b32 _Z7SQd2BkBjjjjjjjjjjj_param_5,
	.param .b32 _Z7SQd2BkBjjjjjjjjjjj_param_6,
	.param .b32 _Z7SQd2BkBjjjjjjjjjjj_param_7,
	.param .b32 _Z7SQd2BkBjjjjjjjjjjj_param_8
)
{
	.reg .pred 	%p<8>;
	.reg .b32 	%r<65>;

	ld.param.u32 	%r25, [_Z7SQd2BkBjjjjjjjjjjj_param_0];
	ld.param.u32 	%r26, [_Z7SQd2BkBjjjjjjjjjjj_param_1];
	ld.param.u32 	%r27, [_Z7SQd2BkBjjjjjjjjjjj_param_2];
	ld.param.u32 	%r28, [_Z7SQd2BkBjjjjjjjjjjj_param_3];
	ld.param.u32 	%r59, [_Z7SQd2BkBjjjjjjjjjjj_param_4];
	ld.param.u32 	%r30, [_Z7SQd2BkBjjjjjjjjjjj_param_5];
	ld.param.u32 	%r31, [_Z7SQd2BkBjjjjjjjjjjj_param_6];
	ld.param.u32 	%r32, [_Z7SQd2BkBjjjjjjjjjjj_param_7];
	ld.param.u32 	%r33, [_Z7SQd2BkBjjjjjjjjjjj_param_8];
	setp.eq.s32 	%p1, %r28, %r31;
	@%p1 bra 	$L__BB12_6;
	setp.eq.s32 	%p2, %r59, 0;
	mov.b32 	%r64, 0;
	@%p2 bra 	$L__BB12_11;
	add.s32 	%r1, %r28, 1;
	mov.b32 	%r64, 0;
$L__BB12_3:
	neg.s32 	%r36, %r59;
	and.b32  	%r16, %r59, %r36;
	or.b32  	%r37, %r16, %r25;
	shl.b32 	%r17, %r37, 1;
	or.b32  	%r38, %r16, %r26;
	shr.u32 	%r18, %r38, 1;
	or.b32  	%r19, %r16, %r27;
	or.b32  	%r39, %r19, %r18;
	or.b32  	%r40, %r39, %r17;
	not.b32 	%r41, %r40;
	and.b32  	%r20, %r32, %r41;
	setp.eq.s32 	%p3, %r20, 0;
	@%p3 bra 	$L__BB12_5;
	{ // callseq 21, 0
	.param .b32 param0;
	st.param.b32 	[param0], %r17;
	.param .b32 param1;
	st.param.b32 	[param1], %r18;
	.param .b32 param2;
	st.param.b32 	[param2], %r19;
	.param .b32 param3;
	st.param.b32 	[param3], %r1;
	.param .b32 param4;
	st.param.b32 	[param4], %r20;
	.param .b32 param5;
	st.param.b32 	[param5], %r30;
	.param .b32 param6;
	st.param.b32 	[param6], %r31;
	.param .b32 param7;
	st.param.b32 	[param7], %r32;
	.param .b32 param8;
	st.param.b32 	[param8], %r33;
	.param .b32 retval0;
	call.uni (retval0), 
	_Z7SQd2BkBjjjjjjjjjjj, 
	(
	param0, 
	param1, 
	param2, 
	param3, 
	param4, 
	param5, 
	param6, 
	param7, 
	param8
	);
	ld.param.b32 	%r42, [retval0];
	} // callseq 21
	add.s32 	%r64, %r42, %r64;
$L__BB12_5:
	setp.ne.s32 	%p4, %r16, %r59;
	xor.b32  	%r59, %r16, %r59;
	@%p4 bra 	$L__BB12_3;
	bra.uni 	$L__BB12_11;
$L__BB12_6:
	setp.eq.s32 	%p5, %r59, 0;
	mov.b32 	%r64, 0;
	@%p5 bra 	$L__BB12_11;
	add.s32 	%r46, %r33, -3;
	mov.b32 	%r47, 1;
	shl.b32 	%r2, %r47, %r46;
	or.b32  	%r3, %r2, %r27;
	add.s32 	%r4, %r28, 2;
	mov.b32 	%r64, 0;
$L__BB12_8:
	neg.s32 	%r48, %r59;
	and.b32  	%r7, %r59, %r48;
	or.b32  	%r49, %r7, %r25;
	shl.b32 	%r8, %r49, 2;
	or.b32  	%r50, %r7, %r26;
	shr.u32 	%r9, %r50, 2;
	or.b32  	%r51, %r3, %r7;
	or.b32  	%r52, %r51, %r9;
	or.b32  	%r10, %r52, %r8;
	setp.eq.s32 	%p6, %r10, -1;
	@%p6 bra 	$L__BB12_10;
	not.b32 	%r53, %r10;
	or.b32  	%r54, %r9, %r2;
	or.b32  	%r55, %r7, %r27;
	{ // callseq 22, 0
	.param .b32 param0;
	st.param.b32 	[param0], %r8;
	.param .b32 param1;
	st.param.b32 	[param1], %r54;
	.param .b32 param2;
	st.param.b32 	[param2], %r55;
	.param .b32 param3;
	st.param.b32 	[param3], %r4;
	.param .b32 param4;
	st.param.b32 	[param4], %r53;
	.param .b32 param5;
	st.param.b32 	[param5], %r30;
	.param .b32 param6;
	st.param.b32 	[param6], %r32;
	.param .b32 retval0;
	call.uni (retval0), 
	_Z5SQd2Bjjjjjjjjjjj, 
	(
	param0, 
	param1, 
	param2, 
	param3, 
	param4, 
	param5, 
	param6
	);
	ld.param.b32 	%r56, [retval0];
	} // callseq 22
	add.s32 	%r64, %r56, %r64;
$L__BB12_10:
	setp.eq.s32 	%p7, %r7, %r59;
	xor.b32  	%r59, %r7, %r59;
	@%p7 bra 	$L__BB12_11;
	bra.uni 	$L__BB12_8;
$L__BB12_11:
	st.param.b32 	[func_retval0], %r64;
	ret;

}
.func  (.param .b32 func_retval0) _Z9SQd2BlBkBjjjjjjjjjjj(
	.param .b32 _Z9SQd2BlBkBjjjjjjjjjjj_param_0,
	.param .b32 _Z9SQd2BlBkBjjjjjjjjjjj_param_1,
	.param .b32 _Z9SQd2BlBkBjjjjjjjjjjj_param_2,
	.param .b32 _Z9SQd2BlBkBjjjjjjjjjjj_param_3,
	.param .b32 _Z9SQd2BlBkBjjjjjjjjjjj_param_4,
	.param .b32 _Z9SQd2BlBkBjjjjjjjjjjj_param_5,
	.param .b32 _Z9SQd2BlBkBjjjjjjjjjjj_param_6,
	.param .b32 _Z9SQd2BlBkBjjjjjjjjjjj_param_7,
	.param .b32 _Z9SQd2BlBkBjjjjjjjjjjj_param_8,
	.param .b32 _Z9SQd2BlBkBjjjjjjjjjjj_param_9
)
{
	.reg .pred 	%p<8>;
	.reg .b32 	%r<63>;

	ld.param.u32 	%r24, [_Z9SQd2BlBkBjjjjjjjjjjj_param_0];
	ld.param.u32 	%r25, [_Z9SQd2BlBkBjjjjjjjjjjj_param_1];
	ld.param.u32 	%r26, [_Z9SQd2BlBkBjjjjjjjjjjj_param_2];
	ld.param.u32 	%r27, [_Z9SQd2BlBkBjjjjjjjjjjj_param_3];
	ld.param.u32 	%r57, [_Z9SQd2BlBkBjjjjjjjjjjj_param_4];
	ld.param.u32 	%r29, [_Z9SQd2BlBkBjjjjjjjjjjj_param_5];
	ld.param.u32 	%r30, [_Z9SQd2BlBkBjjjjjjjjjjj_param_6];
	ld.param.u32 	%r31, [_Z9SQd2BlBkBjjjjjjjjjjj_param_7];
	ld.param.u32 	%r32, [_Z9SQd2BlBkBjjjjjjjjjjj_param_8];
	ld.param.u32 	%r33, [_Z9SQd2BlBkBjjjjjjjjjjj_param_9];
	setp.eq.s32 	%p1, %r27, %r30;
	@%p1 bra 	$L__BB13_6;
	setp.eq.s32 	%p2, %r57, 0;
	mov.b32 	%r62, 0;
	@%p2 bra 	$L__BB13_11;
	add.s32 	%r1, %r27, 1;
	mov.b32 	%r62, 0;
$L__BB13_3:
	neg.s32 	%r36, %r57;
	and.b32  	%r15, %r57, %r36;
	or.b32  	%r37, %r15, %r24;
	shl.b32 	%r16, %r37, 1;
	or.b32  	%r38, %r15, %r25;
	shr.u32 	%r17, %r38, 1;
	or.b32  	%r18, %r15, %r26;
	or.b32  	%r39, %r18, %r17;
	or.b32  	%r40, %r39, %r16;
	not.b32 	%r41, %r40;
	and.b32  	%r19, %r32, %r41;
	setp.eq.s32 	%p3, %r19, 0;
	@%p3 bra 	$L__BB13_5;
	{ // callseq 23, 0
	.param .b32 param0;
	st.param.b32 	[param0], %r16;
	.param .b32 param1;
	st.param.b32 	[param1], %r17;
	.param .b32 param2;
	st.param.b32 	[param2], %r18;
	.param .b32 param3;
	st.param.b32 	[param3], %r1;
	.param .b32 param4;
	st.param.b32 	[param4], %r19;
	.param .b32 param5;
	st.param.b32 	[param5], %r29;
	.param .b32 param6;
	st.param.b32 	[param6], %r30;
	.param .b32 param7;
	st.param.b32 	[param7], %r31;
	.param .b32 param8;
	st.param.b32 	[param8], %r32;
	.param .b32 param9;
	st.param.b32 	[param9], %r33;
	.param .b32 retval0;
	call.uni (retval0), 
	_Z9SQd2BlBkBjjjjjjjjjjj, 
	(
	param0, 
	param1, 
	param2, 
	param3, 
	param4, 
	param5, 
	param6, 
	param7, 
	param8, 
	param9
	);
	ld.param.b32 	%r42, [retval0];
	} // callseq 23
	add.s32 	%r62, %r42, %r62;
$L__BB13_5:
	setp.ne.s32 	%p4, %r15, %r57;
	xor.b32  	%r57, %r15, %r57;
	@%p4 bra 	$L__BB13_3;
	bra.uni 	$L__BB13_11;
$L__BB13_6:
	setp.eq.s32 	%p5, %r57, 0;
	mov.b32 	%r62, 0;
	@%p5 bra 	$L__BB13_11;
	add.s32 	%r2, %r27, 2;
	mov.b32 	%r62, 0;
$L__BB13_8:
	neg.s32 	%r46, %r57;
	and.b32  	%r5, %r57, %r46;
	or.b32  	%r47, %r5, %r24;
	shl.b32 	%r6, %r47, 2;
	or.b32  	%r48, %r5, %r25;
	shr.u32 	%r7, %r48, 2;
	or.b32  	%r8, %r5, %r26;
	or.b32  	%r49, %r8, %r7;
	or.b32  	%r50, %r49, %r6;
	not.b32 	%r51, %r50;
	and.b32  	%r52, %r51, %r32;
	and.b32  	%r9, %r52, 2147483646;
	setp.eq.s32 	%p6, %r9, 0;
	@%p6 bra 	$L__BB13_10;
	or.b32  	%r53, %r6, 1;
	{ // callseq 24, 0
	.param .b32 param0;
	st.param.b32 	[param0], %r53;
	.param .b32 param1;
	st.param.b32 	[param1], %r7;
	.param .b32 param2;
	st.param.b32 	[param2], %r8;
	.param .b32 param3;
	st.param.b32 	[param3], %r2;
	.param .b32 param4;
	st.param.b32 	[param4], %r9;
	.param .b32 param5;
	st.param.b32 	[param5], %r29;
	.param .b32 param6;
	st.param.b32 	[param6], %r31;
	.param .b32 param7;
	st.param.b32 	[param7], %r32;
	.param .b32 param8;
	st.param.b32 	[param8], %r33;
	.param .b32 retval0;
	call.uni (retval0), 
	_Z7SQd2BkBjjjjjjjjjjj, 
	(
	param0, 
	param1, 
	param2, 
	param3, 
	param4, 
	param5, 
	param6, 
	param7, 
	param8
	);
	ld.param.b32 	%r54, [retval0];
	} // callseq 24
	add.s32 	%r62, %r54, %r62;
$L__BB13_10:
	setp.eq.s32 	%p7, %r5, %r57;
	xor.b32  	%r57, %r5, %r57;
	@%p7 bra 	$L__BB13_11;
	bra.uni 	$L__BB13_8;
$L__BB13_11:
	st.param.b32 	[func_retval0], %r62;
	ret;

}
.func  (.param .b32 func_retval0) _Z7SQd2BlBjjjjjjjjjjj(
	.param .b32 _Z7SQd2BlBjjjjjjjjjjj_param_0,
	.param .b32 _Z7SQd2BlBjjjjjjjjjjj_param_1,
	.param .b32 _Z7SQd2BlBjjjjjjjjjjj_param_2,
	.param .b32 _Z7SQd2BlBjjjjjjjjjjj_param_3,
	.param .b32 _Z7SQd2BlBjjjjjjjjjjj_param_4,
	.param .b32 _Z7SQd2BlBjjjjjjjjjjj_param_5,
	.param .b32 _Z7SQd2BlBjjjjjjjjjjj_param_6,
	.param .b32 _Z7SQd2BlBjjjjjjjjjjj_param_7
)
{
	.reg .pred 	%p<8>;
	.reg .b32 	%r<61>;

	ld.param.u32 	%r24, [_Z7SQd2BlBjjjjjjjjjjj_param_0];
	ld.param.u32 	%r25, [_Z7SQd2BlBjjjjjjjjjjj_param_1];
	ld.param.u32 	%r26, [_Z7SQd2BlBjjjjjjjjjjj_param_2];
	ld.param.u32 	%r27, [_Z7SQd2BlBjjjjjjjjjjj_param_3];
	ld.param.u32 	%r55, [_Z7SQd2BlBjjjjjjjjjjj_param_4];
	ld.param.u32 	%r29, [_Z7SQd2BlBjjjjjjjjjjj_param_5];
	ld.param.u32 	%r30, [_Z7SQd2BlBjjjjjjjjjjj_param_6];
	ld.param.u32 	%r31, [_Z7SQd2BlBjjjjjjjjjjj_param_7];
	setp.eq.s32 	%p1, %r27, %r30;
	@%p1 bra 	$L__BB14_6;
	setp.eq.s32 	%p2, %r55, 0;
	mov.b32 	%r60, 0;
	@%p2 bra 	$L__BB14_11;
	add.s32 	%r1, %r27, 1;
	mov.b32 	%r60, 0;
$L__BB14_3:
	neg.s32 	%r34, %r55;
	and.b32  	%r15, %r55, %r34;
	or.b32  	%r35, %r15, %r24;
	shl.b32 	%r16, %r35, 1;
	or.b32  	%r36, %r15, %r25;
	shr.u32 	%r17, %r36, 1;
	or.b32  	%r18, %r15, %r26;
	or.b32  	%r37, %r18, %r17;
	or.b32  	%r38, %r37, %r16;
	not.b32 	%r39, %r38;
	and.b32  	%r19, %r31, %r39;
	setp.eq.s32 	%p3, %r19, 0;
	@%p3 bra 	$L__BB14_5;
	{ // callseq 25, 0
	.param .b32 param0;
	st.param.b32 	[param0], %r16;
	.param .b32 param1;
	st.param.b32 	[param1], %r17;
	.param .b32 param2;
	st.param.b32 	[param2], %r18;
	.param .b32 param3;
	st.param.b32 	[param3], %r1;
	.param .b32 param4;
	st.param.b32 	[param4], %r19;
	.param .b32 param5;
	st.param.b32 	[param5], %r29;
	.param .b32 param6;
	st.param.b32 	[param6], %r30;
	.param .b32 param7;
	st.param.b32 	[param7], %r31;
	.param .b32 retval0;
	call.uni (retval0), 
	_Z7SQd2BlBjjjjjjjjjjj, 
	(
	param0, 
	param1, 
	param2, 
	param3, 
	param4, 
	param5, 
	param6, 
	param7
	);
	ld.param.b32 	%r40, [retval0];
	} // callseq 25
	add.s32 	%r60, %r40, %r60;
$L__BB14_5:
	setp.ne.s32 	%p4, %r15, %r55;
	xor.b32  	%r55, %r15, %r55;
	@%p4 bra 	$L__BB14_3;
	bra.uni 	$L__BB14_11;
$L__BB14_6:
	setp.eq.s32 	%p5, %r55, 0;
	mov.b32 	%r60, 0;
	@%p5 bra 	$L__BB14_11;
	add.s32 	%r2, %r27, 2;
	mov.b32 	%r60, 0;
$L__BB14_8:
	neg.s32 	%r44, %r55;
	and.b32  	%r5, %r55, %r44;
	or.b32  	%r45, %r5, %r24;
	shl.b32 	%r6, %r45, 2;
	or.b32  	%r46, %r5, %r25;
	shr.u32 	%r7, %r46, 2;
	or.b32  	%r8, %r5, %r26;
	or.b32  	%r47, %r8, %r7;
	or.b32  	%r48, %r47, %r6;
	not.b32 	%r49, %r48;
	and.b32  	%r50, %r49, %r31;
	and.b32  	%r9, %r50, 2147483646;
	setp.eq.s32 	%p6, %r9, 0;
	@%p6 bra 	$L__BB14_10;
	or.b32  	%r51, %r6, 1;
	{ // callseq 26, 0
	.param .b32 param0;
	st.param.b32 	[param0], %r51;
	.param .b32 param1;
	st.param.b32 	[param1], %r7;
	.param .b32 param2;
	st.param.b32 	[param2], %r8;
	.param .b32 param3;
	st.param.b32 	[param3], %r2;
	.param .b32 param4;
	st.param.b32 	[param4], %r9;
	.param .b32 param5;
	st.param.b32 	[param5], %r29;
	.param .b32 param6;
	st.param.b32 	[param6], %r31;
	.param .b32 retval0;
	call.uni (retval0), 
	_Z5SQd2Bjjjjjjjjjjj, 
	(
	param0, 
	param1, 
	param2, 
	param3, 
	param4, 
	param5, 
	param6
	);
	ld.param.b32 	%r52, [retval0];
	} // callseq 26
	add.s32 	%r60, %r52, %r60;
$L__BB14_10:
	setp.eq.s32 	%p7, %r5, %r55;
	xor.b32  	%r55, %r5, %r55;
	@%p7 bra 	$L__BB14_11;
	bra.uni 	$L__BB14_8;
$L__BB14_11:
	st.param.b32 	[func_retval0], %r60;
	ret;

}
.func  (.param .b32 func_retval0) _Z9SQd2BkBlBjjjjjjjjjjj(
	.param .b32 _Z9SQd2BkBlBjjjjjjjjjjj_param_0,
	.param .b32 _Z9SQd2BkBlBjjjjjjjjjjj_param_1,
	.param .b32 _Z9SQd2BkBlBjjjjjjjjjjj_param_2,
	.param .b32 _Z9SQd2BkBlBjjjjjjjjjjj_param_3,
	.param .b32 _Z9SQd2BkBlBjjjjjjjjjjj_param_4,
	.param .b32 _Z9SQd2BkBlBjjjjjjjjjjj_param_5,
	.param .b32 _Z9SQd2BkBlBjjjjjjjjjjj_param_6,
	.param .b32 _Z9SQd2BkBlBjjjjjjjjjjj_param_7,
	.param .b32 _Z9SQd2BkBlBjjjjjjjjjjj_param_8,
	.param .b32 _Z9SQd2BkBlBjjjjjjjjjjj_param_9
)
{
	.reg .pred 	%p<8>;
	.reg .b32 	%r<67>;

	ld.param.u32 	%r25, [_Z9SQd2BkBlBjjjjjjjjjjj_param_0];
	ld.param.u32 	%r26, [_Z9SQd2BkBlBjjjjjjjjjjj_param_1];
	ld.param.u32 	%r27, [_Z9SQd2BkBlBjjjjjjjjjjj_param_2];
	ld.param.u32 	%r28, [_Z9SQd2BkBlBjjjjjjjjjjj_param_3];
	ld.param.u32 	%r61, [_Z9SQd2BkBlBjjjjjjjjjjj_param_4];
	ld.param.u32 	%r30, [_Z9SQd2BkBlBjjjjjjjjjjj_param_5];
	ld.param.u32 	%r31, [_Z9SQd2BkBlBjjjjjjjjjjj_param_6];
	ld.param.u32 	%r32, [_Z9SQd2BkBlBjjjjjjjjjjj_param_7];
	ld.param.u32 	%r33, [_Z9SQd2BkBlBjjjjjjjjjjj_param_8];
	ld.param.u32 	%r34, [_Z9SQd2BkBlBjjjjjjjjjjj_param_9];
	setp.eq.s32 	%p1, %r28, %r31;
	@%p1 bra 	$L__BB15_6;
	setp.eq.s32 	%p2, %r61, 0;
	mov.b32 	%r66, 0;
	@%p2 bra 	$L__BB15_11;
	add.s32 	%r1, %r28, 1;
	mov.b32 	%r66, 0;
$L__BB15_3:
	neg.s32 	%r37, %r61;
	and.b32  	%r16, %r61, %r37;
	or.b32  	%r38, %r16, %r25;
	shl.b32 	%r17, %r38, 1;
	or.b32  	%r39, %r16, %r26;
	shr.u32 	%r18, %r39, 1;
	or.b32  	%r19, %r16, %r27;
	or.b32  	%r40, %r19, %r18;
	or.b32  	%r41, %r40, %r17;
	not.b32 	%r42, %r41;
	and.b32  	%r20, %r33, %r42;
	setp.eq.s32 	%p3, %r20, 0;
	@%p3 bra 	$L__BB15_5;
	{ // callseq 27, 0
	.param .b32 param0;
	st.param.b32 	[param0], %r17;
	.param .b32 param1;
	st.param.b32 	[param1], %r18;
	.param .b32 param2;
	st.param.b32 	[param2], %r19;
	.param .b32 param3;
	st.param.b32 	[param3], %r1;
	.param .b32 param4;
	st.param.b32 	[param4], %r20;
	.param .b32 param5;
	st.param.b32 	[param5], %r30;
	.param .b32 param6;
	st.param.b32 	[param6], %r31;
	.param .b32 param7;
	st.param.b32 	[param7], %r32;
	.param .b32 param8;
	st.param.b32 	[param8], %r33;
	.param .b32 param9;
	st.param.b32 	[param9], %r34;
	.param .b32 retval0;
	call.uni (retval0), 
	_Z9SQd2BkBlBjjjjjjjjjjj, 
	(
	param0, 
	param1, 
	param2, 
	param3, 
	param4, 
	param5, 
	param6, 
	param7, 
	param8, 
	param9
	);
	ld.param.b32 	%r43, [retval0];
	} // callseq 27
	add.s32 	%r66, %r43, %r66;
$L__BB15_5:
	setp.ne.s32 	%p4, %r16, %r61;
	xor.b32  	%r61, %r16, %r61;
	@%p4 bra 	$L__BB15_3;
	bra.uni 	$L__BB15_11;
$L__BB15_6:
	setp.eq.s32 	%p5, %r61, 0;
	mov.b32 	%r66, 0;
	@%p5 bra 	$L__BB15_11;
	add.s32 	%r47, %r34, -3;
	mov.b32 	%r48, 1;
	shl.b32 	%r2, %r48, %r47;
	or.b32  	%r3, %r2, %r27;
	add.s32 	%r4, %r28, 2;
	mov.b32 	%r66, 0;
$L__BB15_8:
	neg.s32 	%r49, %r61;
	and.b32  	%r7, %r61, %r49;
	or.b32  	%r50, %r7, %r25;
	shl.b32 	%r8, %r50, 2;
	or.b32  	%r51, %r7, %r26;
	shr.u32 	%r9, %r51, 2;
	or.b32  	%r52, %r3, %r7;
	or.b32  	%r53, %r52, %r9;
	or.b32  	%r54, %r53, %r8;
	not.b32 	%r55, %r54;
	and.b32  	%r10, %r33, %r55;
	setp.eq.s32 	%p6, %r10, 0;
	@%p6 bra 	$L__BB15_10;
	or.b32  	%r56, %r9, %r2;
	or.b32  	%r57, %r7, %r27;
	{ // callseq 28, 0
	.param .b32 param0;
	st.param.b32 	[param0], %r8;
	.param .b32 param1;
	st.param.b32 	[param1], %r56;
	.param .b32 param2;
	st.param.b32 	[param2], %r57;
	.param .b32 param3;
	st.param.b32 	[param3], %r4;
	.param .b32 param4;
	st.param.b32 	[param4], %r10;
	.param .b32 param5;
	st.param.b32 	[param5], %r30;
	.param .b32 param6;
	st.param.b32 	[param6], %r32;
	.param .b32 param7;
	st.param.b32 	[param7], %r33;
	.param .b32 retval0;
	call.uni (retval0), 
	_Z7SQd2BlBjjjjjjjjjjj, 
	(
	param0, 
	param1, 
	param2, 
	param3, 
	param4, 
	param5, 
	param6, 
	param7
	);
	ld.param.b32 	%r58, [retval0];
	} // callseq 28
	add.s32 	%r66, %r58, %r66;
$L__BB15_10:
	setp.eq.s32 	%p7, %r7, %r61;
	xor.b32  	%r61, %r7, %r61;
	@%p7 bra 	$L__BB15_11;
	bra.uni 	$L__BB15_8;
$L__BB15_11:
	st.param.b32 	[func_retval0], %r66;
	ret;

}
.func  (.param .b32 func_retval0) _Z8SQBlBjrBjjjjjjjjjjj(
	.param .b32 _Z8SQBlBjrBjjjjjjjjjjj_param_0,
	.param .b32 _Z8SQBlBjrBjjjjjjjjjjj_param_1,
	.param .b32 _Z8SQBlBjrBjjjjjjjjjjj_param_2,
	.param .b32 _Z8SQBlBjrBjjjjjjjjjjj_param_3,
	.param .b32 _Z8SQBlBjrBjjjjjjjjjjj_param_4,
	.param .b32 _Z8SQBlBjrBjjjjjjjjjjj_param_5,
	.param .b32 _Z8SQBlBjrBjjjjjjjjjjj_param_6,
	.param .b32 _Z8SQBlBjrBjjjjjjjjjjj_param_7,
	.param .b32 _Z8SQBlBjrBjjjjjjjjjjj_param_8
)
{
	.reg .pred 	%p<8>;
	.reg .b32 	%r<62>;

	ld.param.u32 	%r24, [_Z8SQBlBjrBjjjjjjjjjjj_param_0];
	ld.param.u32 	%r25, [_Z8SQBlBjrBjjjjjjjjjjj_param_1];
	ld.param.u32 	%r26, [_Z8SQBlBjrBjjjjjjjjjjj_param_2];
	ld.param.u32 	%r27, [_Z8SQBlBjrBjjjjjjjjjjj_param_3];
	ld.param.u32 	%r56, [_Z8SQBlBjrBjjjjjjjjjjj_param_4];
	ld.param.u32 	%r29, [_Z8SQBlBjrBjjjjjjjjjjj_param_5];
	ld.param.u32 	%r30, [_Z8SQBlBjrBjjjjjjjjjjj_param_6];
	ld.param.u32 	%r31, [_Z8SQBlBjrBjjjjjjjjjjj_param_7];
	ld.param.u32 	%r32, [_Z8SQBlBjrBjjjjjjjjjjj_param_8];
	setp.eq.s32 	%p1, %r27, %r31;
	@%p1 bra 	$L__BB16_6;
	setp.eq.s32 	%p2, %r56, 0;
	mov.b32 	%r61, 0;
	@%p2 bra 	$L__BB16_11;
	add.s32 	%r1, %r27, 1;
	mov.b32 	%r61, 0;
$L__BB16_3:
	neg.s32 	%r35, %r56;
	and.b32  	%r15, %r56, %r35;
	or.b32  	%r36, %r15, %r24;
	shl.b32 	%r16, %r36, 1;
	or.b32  	%r37, %r15, %r25;
	shr.u32 	%r17, %r37, 1;
	or.b32  	%r18, %r15, %r26;
	or.b32  	%r38, %r18, %r17;
	or.b32  	%r39, %r38, %r16;
	not.b32 	%r40, %r39;
	and.b32  	%r19, %r32, %r40;
	setp.eq.s32 	%p3, %r19, 0;
	@%p3 bra 	$L__BB16_5;
	{ // callseq 29, 0
	.param .b32 param0;
	st.param.b32 	[param0], %r16;
	.param .b32 param1;
	st.param.b32 	[param1], %r17;
	.param .b32 param2;
	st.param.b32 	[param2], %r18;
	.param .b32 param3;
	st.param.b32 	[param3], %r1;
	.param .b32 param4;
	st.param.b32 	[param4], %r19;
	.param .b32 param5;
	st.param.b32 	[param5], %r29;
	.param .b32 param6;
	st.param.b32 	[param6], %r30;
	.param .b32 param7;
	st.param.b32 	[param7], %r31;
	.param .b32 param8;
	st.param.b32 	[param8], %r32;
	.param .b32 retval0;
	call.uni (retval0), 
	_Z8SQBlBjrBjjjjjjjjjjj, 
	(
	param0, 
	param1, 
	param2, 
	param3, 
	param4, 
	param5, 
	param6, 
	param7, 
	param8
	);
	ld.param.b32 	%r41, [retval0];
	} // callseq 29
	add.s32 	%r61, %r41, %r61;
$L__BB16_5:
	setp.ne.s32 	%p4, %r15, %r56;
	xor.b32  	%r56, %r15, %r56;
	@%p4 bra 	$L__BB16_3;
	bra.uni 	$L__BB16_11;
$L__BB16_6:
	setp.eq.s32 	%p5, %r56, 0;
	mov.b32 	%r61, 0;
	@%p5 bra 	$L__BB16_11;
	add.s32 	%r2, %r27, 2;
	mov.b32 	%r61, 0;
$L__BB16_8:
	neg.s32 	%r45, %r56;
	and.b32  	%r5, %r56, %r45;
	or.b32  	%r46, %r5, %r24;
	shl.b32 	%r6, %r46, 2;
	or.b32  	%r47, %r5, %r25;
	shr.u32 	%r7, %r47, 2;
	or.b32  	%r8, %r5, %r26;
	or.b32  	%r48, %r8, %r7;
	or.b32  	%r49, %r48, %r6;
	not.b32 	%r50, %r49;
	and.b32  	%r51, %r50, %r32;
	and.b32  	%r9, %r51, 2147483646;
	setp.eq.s32 	%p6, %r9, 0;
	@%p6 bra 	$L__BB16_10;
	or.b32  	%r52, %r6, 1;
	{ // callseq 30, 0
	.param .b32 param0;
	st.param.b32 	[param0], %r52;
	.param .b32 param1;
	st.param.b32 	[param1], %r7;
	.param .b32 param2;
	st.param.b32 	[param2], %r8;
	.param .b32 param3;
	st.param.b32 	[param3], %r2;
	.param .b32 param4;
	st.param.b32 	[param4], %r9;
	.param .b32 param5;
	st.param.b32 	[param5], %r29;
	.param .b32 param6;
	st.param.b32 	[param6], %r30;
	.param .b32 param7;
	st.param.b32 	[param7], %r32;
	.param .b32 retval0;
	call.uni (retval0), 
	_Z6SQBjrBjjjjjjjjjjj, 
	(
	param0, 
	param1, 
	param2, 
	param3, 
	param4, 
	param5, 
	param6, 
	param7
	);
	ld.param.b32 	%r53, [retval0];
	} // callseq 30
	add.s32 	%r61, %r53, %r61;
$L__BB16_10:
	setp.eq.s32 	%p7, %r5, %r56;
	xor.b32  	%r56, %r5, %r56;
	@%p7 bra 	$L__BB16_11;
	bra.uni 	$L__BB16_8;
$L__BB16_11:
	st.param.b32 	[func_retval0], %r61;
	ret;

}
.func  (.param .b32 func_retval0) _Z6SQBjrBjjjjjjjjjjj(
	.param .b32 _Z6SQBjrBjjjjjjjjjjj_param_0,
	.param .b32 _Z6SQBjrBjjjjjjjjjjj_param_1,
	.param .b32 _Z6SQBjrBjjjjjjjjjjj_param_2,
	.param .b32 _Z6SQBjrBjjjjjjjjjjj_param_3,
	.param .b32 _Z6SQBjrBjjjjjjjjjjj_param_4,
	.param .b32 _Z6SQBjrBjjjjjjjjjjj_param_5,
	.param .b32 _Z6SQBjrBjjjjjjjjjjj_param_6,
	.param .b32 _Z6SQBjrBjjjjjjjjjjj_param_7
)
{
	.reg .pred 	%p<8>;
	.reg .b32 	%r<61>;

	ld.param.u32 	%r25, [_Z6SQBjrBjjjjjjjjjjj_param_0];
	ld.param.u32 	%r26, [_Z6SQBjrBjjjjjjjjjjj_param_1];
	ld.param.u32 	%r27, [_Z6SQBjrBjjjjjjjjjjj_param_2];
	ld.param.u32 	%r28, [_Z6SQBjrBjjjjjjjjjjj_param_3];
	ld.param.u32 	%r58, [_Z6SQBjrBjjjjjjjjjjj_param_4];
	ld.param.u32 	%r30, [_Z6SQBjrBjjjjjjjjjjj_param_5];
	ld.param.u32 	%r31, [_Z6SQBjrBjjjjjjjjjjj_param_6];
	ld.param.u32 	%r32, [_Z6SQBjrBjjjjjjjjjjj_param_7];
	setp.eq.s32 	%p1, %r28, %r30;
	@%p1 bra 	$L__BB17_6;
	setp.eq.s32 	%p2, %r58, 0;
	mov.b32 	%r60, 0;
	@%p2 bra 	$L__BB17_11;
	add.s32 	%r1, %r28, 1;
	mov.b32 	%r60, 0;
$L__BB17_3:
	neg.s32 	%r35, %r58;
	and.b32  	%r16, %r58, %r35;
	or.b32  	%r36, %r16, %r25;
	shl.b32 	%r17, %r36, 1;
	or.b32  	%r37, %r16, %r26;
	shr.u32 	%r18, %r37, 1;
	or.b32  	%r19, %r16, %r27;
	or.b32  	%r38, %r19, %r18;
	or.b32  	%r39, %r38, %r17;
	not.b32 	%r40, %r39;
	and.b32  	%r20, %r32, %r40;
	setp.eq.s32 	%p3, %r20, 0;
	@%p3 bra 	$L__BB17_5;
	{ // callseq 31, 0
	.param .b32 param0;
	st.param.b32 	[param0], %r17;
	.param .b32 param1;
	st.param.b32 	[param1], %r18;
	.param .b32 param2;
	st.param.b32 	[param2], %r19;
	.param .b32 param3;
	st.param.b32 	[param3], %r1;
	.param .b32 param4;
	st.param.b32 	[param4], %r20;
	.param .b32 param5;
	st.param.b32 	[param5], %r30;
	.param .b32 param6;
	st.param.b32 	[param6], %r31;
	.param .b32 param7;
	st.param.b32 	[param7], %r32;
	.param .b32 retval0;
	call.uni (retval0), 
	_Z6SQBjrBjjjjjjjjjjj, 
	(
	param0, 
	param1, 
	param2, 
	param3, 
	param4, 
	param5, 
	param6, 
	param7
	);
	ld.param.b32 	%r41, [retval0];
	} // callseq 31
	add.s32 	%r60, %r41, %r60;
$L__BB17_5:
	setp.ne.s32 	%p4, %r16, %r58;
	xor.b32  	%r58, %r16, %r58;
	@%p4 bra 	$L__BB17_3;
	bra.uni 	$L__BB17_11;
$L__BB17_6:
	and.b32  	%r55, %r58, 2147483646;
	setp.eq.s32 	%p5, %r55, 0;
	mov.b32 	%r60, 0;
	@%p5 bra 	$L__BB17_11;
	add.s32 	%r3, %r28, 1;
	mov.b32 	%r60, 0;
$L__BB17_8:
	neg.s32 	%r45, %r55;
	and.b32  	%r6, %r55, %r45;
	or.b32  	%r46, %r6, %r25;
	shl.b32 	%r47, %r46, 1;
	or.b32  	%r7, %r47, 2;
	or.b32  	%r48, %r6, %r26;
	shr.u32 	%r8, %r48, 1;
	or.b32  	%r9, %r6, %r27;
	or.b32  	%r49, %r9, %r8;
	or.b32  	%r50, %r49, %r7;
	not.b32 	%r51, %r50;
	and.b32  	%r10, %r32, %r51;
	setp.eq.s32 	%p6, %r10, 0;
	@%p6 bra 	$L__BB17_10;
	{ // callseq 32, 0
	.param .b32 param0;
	st.param.b32 	[param0], %r7;
	.param .b32 param1;
	st.param.b32 	[param1], %r8;
	.param .b32 param2;
	st.param.b32 	[param2], %r9;
	.param .b32 param3;
	st.param.b32 	[param3], %r3;
	.param .b32 param4;
	st.param.b32 	[param4], %r10;
	.param .b32 param5;
	st.param.b32 	[param5], %r31;
	.param .b32 param6;
	st.param.b32 	[param6], %r32;
	.param .b32 retval0;
	call.uni (retval0), 
	_Z3SQBjjjjjjjjjjj, 
	(
	param0, 
	param1, 
	param2, 
	param3, 
	param4, 
	param5, 
	param6
	);
	ld.param.b32 	%r52, [retval0];
	} // callseq 32
	add.s32 	%r60, %r52, %r60;
$L__BB17_10:
	setp.eq.s32 	%p7, %r6, %r55;
	xor.b32  	%r55, %r6, %r55;
	@%p7 bra 	$L__BB17_11;
	bra.uni 	$L__BB17_8;
$L__BB17_11:
	st.param.b32 	[func_retval0], %r60;
	ret;

}
.func  (.param .b32 func_retval0) _Z10SQBkBlBjrBjjjjjjjjjjj(
	.param .b32 _Z10SQBkBlBjrBjjjjjjjjjjj_param_0,
	.param .b32 _Z10SQBkBlBjrBjjjjjjjjjjj_param_1,
	.param .b32 _Z10SQBkBlBjrBjjjjjjjjjjj_param_2,
	.param .b32 _Z10SQBkBlBjrBjjjjjjjjjjj_param_3,
	.param .b32 _Z10SQBkBlBjrBjjjjjjjjjjj_param_4,
	.param .b32 _Z10SQBkBlBjrBjjjjjjjjjjj_param_5,
	.param .b32 _Z10SQBkBlBjrBjjjjjjjjjjj_param_6,
	.param .b32 _Z10SQBkBlBjrBjjjjjjjjjjj_param_7,
	.param .b32 _Z10SQBkBlBjrBjjjjjjjjjjj_param_8,
	.param .b32 _Z10SQBkBlBjrBjjjjjjjjjjj_param_9,
	.param .b32 _Z10SQBkBlBjrBjjjjjjjjjjj_param_10
)
{
	.reg .pred 	%p<8>;
	.reg .b32 	%r<68>;

	ld.param.u32 	%r25, [_Z10SQBkBlBjrBjjjjjjjjjjj_param_0];
	ld.param.u32 	%r26, [_Z10SQBkBlBjrBjjjjjjjjjjj_param_1];
	ld.param.u32 	%r27, [_Z10SQBkBlBjrBjjjjjjjjjjj_param_2];
	ld.param.u32 	%r28, [_Z10SQBkBlBjrBjjjjjjjjjjj_param_3];
	ld.param.u32 	%r62, [_Z10SQBkBlBjrBjjjjjjjjjjj_param_4];
	ld.param.u32 	%r30, [_Z10SQBkBlBjrBjjjjjjjjjjj_param_5];
	ld.param.u32 	%r31, [_Z10SQBkBlBjrBjjjjjjjjjjj_param_6];
	ld.param.u32 	%r32, [_Z10SQBkBlBjrBjjjjjjjjjjj_param_7];
	ld.param.u32 	%r33, [_Z10SQBkBlBjrBjjjjjjjjjjj_param_8];
	ld.param.u32 	%r34, [_Z10SQBkBlBjrBjjjjjjjjjjj_param_9];
	ld.param.u32 	%r35, [_Z10SQBkBlBjrBjjjjjjjjjjj_param_10];
	setp.eq.s32 	%p1, %r28, %r32;
	@%p1 bra 	$L__BB18_6;
	setp.eq.s32 	%p2, %r62, 0;
	mov.b32 	%r67, 0;
	@%p2 bra 	$L__BB18_11;
	add.s32 	%r1, %r28, 1;
	mov.b32 	%r67, 0;
$L__BB18_3:
	neg.s32 	%r38, %r62;
	and.b32  	%r16, %r62, %r38;
	or.b32  	%r39, %r16, %r25;
	shl.b32 	%r17, %r39, 1;
	or.b32  	%r40, %r16, %r26;
	shr.u32 	%r18, %r40, 1;
	or.b32  	%r19, %r16, %r27;
	or.b32  	%r41, %r19, %r18;
	or.b32  	%r42, %r41, %r17;
	not.b32 	%r43, %r42;
	and.b32  	%r20, %r34, %r43;
	setp.eq.s32 	%p3, %r20, 0;
	@%p3 bra 	$L__BB18_5;
	{ // callseq 33, 0
	.param .b32 param0;
	st.param.b32 	[param0], %r17;
	.param .b32 param1;
	st.param.b32 	[param1], %r18;
	.param .b32 param2;
	st.param.b32 	[param2], %r19;
	.param .b32 param3;
	st.param.b32 	[param3], %r1;
	.param .b32 param4;
	st.param.b32 	[param4], %r20;
	.param .b32 param5;
	st.param.b32 	[param5], %r30;
	.param .b32 param6;
	st.param.b32 	[param6], %r31;
	.param .b32 param7;
	st.param.b32 	[param7], %r32;
	.param .b32 param8;
	st.param.b32 	[param8], %r33;
	.param .b32 param9;
	st.param.b32 	[param9], %r34;
	.param .b32 param10;
	st.param.b32 	[param10], %r35;
	.param .b32 retval0;
	call.uni (retval0), 
	_Z10SQBkBlBjrBjjjjjjjjjjj, 
	(
	param0, 
	param1, 
	param2, 
	param3, 
	param4, 
	param5, 
	param6, 
	param7, 
	param8, 
	param9, 
	param10
	);
	ld.param.b32 	%r44, [retval0];
	} // callseq 33
	add.s32 	%r67, %r44, %r67;
$L__BB18_5:
	setp.ne.s32 	%p4, %r16, %r62;
	xor.b32  	%r62, %r16, %r62;
	@%p4 bra 	$L__BB18_3;
	bra.uni 	$L__BB18_11;
$L__BB18_6:
	setp.eq.s32 	%p5, %r62, 0;
	mov.b32 	%r67, 0;
	@%p5 bra 	$L__BB18_11;
	add.s32 	%r48, %r35, -3;
	mov.b32 	%r49, 1;
	shl.b32 	%r2, %r49, %r48;
	or.b32  	%r3, %r2, %r27;
	add.s32 	%r4, %r28, 2;
	mov.b32 	%r67, 0;
$L__BB18_8:
	neg.s32 	%r50, %r62;
	and.b32  	%r7, %r62, %r50;
	or.b32  	%r51, %r7, %r25;
	shl.b32 	%r8, %r51, 2;
	or.b32  	%r52, %r7, %r26;
	shr.u32 	%r9, %r52, 2;
	or.b32  	%r53, %r3, %r7;
	or.b32  	%r54, %r53, %r9;
	or.b32  	%r55, %r54, %r8;
	not.b32 	%r56, %r55;
	and.b32  	%r10, %r34, %r56;
	setp.eq.s32 	%p6, %r10, 0;
	@%p6 bra 	$L__BB18_10;
	or.b32  	%r57, %r9, %r2;
	or.b32  	%r58, %r7, %r27;
	{ // callseq 34, 0
	.param .b32 param0;
	st.param.b32 	[param0], %r8;
	.param .b32 param1;
	st.param.b32 	[param1], %r57;
	.param .b32 param2;
	st.param.b32 	[param2], %r58;
	.param .b32 param3;
	st.param.b32 	[param3], %r4;
	.param .b32 param4;
	st.param.b32 	[param4], %r10;
	.param .b32 param5;
	st.param.b32 	[param5], %r30;
	.param .b32 param6;
	st.param.b32 	[param6], %r31;
	.param .b32 param7;
	st.param.b32 	[param7], %r33;
	.param .b32 param8;
	st.param.b32 	[param8], %r34;
	.param .b32 retval0;
	call.uni (retval0), 
	_Z8SQBlBjrBjjjjjjjjjjj, 
	(
	param0, 
	param1, 
	param2, 
	param3, 
	param4, 
	param5, 
	param6, 
	param7, 
	param8
	);
	ld.param.b32 	%r59, [retval0];
	} // callseq 34
	add.s32 	%r67, %r59, %r67;
$L__BB18_10:
	setp.eq.s32 	%p7, %r7, %r62;
	xor.b32  	%r62, %r7, %r62;
	@%p7 bra 	$L__BB18_11;
	bra.uni 	$L__BB18_8;
$L__BB18_11:
	st.param.b32 	[func_retval0], %r67;
	ret;

}
.func  (.param .b32 func_retval0) _Z3SQBjjjjjjjjjjj(
	.param .b32 _Z3SQBjjjjjjjjjjj_param_0,
	.param .b32 _Z3SQBjjjjjjjjjjj_param_1,
	.param .b32 _Z3SQBjjjjjjjjjjj_param_2,
	.param .b32 _Z3SQBjjjjjjjjjjj_param_3,
	.param .b32 _Z3SQBjjjjjjjjjjj_param_4,
	.param .b32 _Z3SQBjjjjjjjjjjj_param_5,
	.param .b32 _Z3SQBjjjjjjjjjjj_param_6
)
{
	.reg .pred 	%p<8>;
	.reg .b32 	%r<35>;

	ld.param.u32 	%r14, [_Z3SQBjjjjjjjjjjj_param_0];
	ld.param.u32 	%r15, [_Z3SQBjjjjjjjjjjj_param_1];
	ld.param.u32 	%r16, [_Z3SQBjjjjjjjjjjj_param_2];
	ld.param.u32 	%r17, [_Z3SQBjjjjjjjjjjj_param_3];
	ld.param.u32 	%r32, [_Z3SQBjjjjjjjjjjj_param_4];
	ld.param.u32 	%r19, [_Z3SQBjjjjjjjjjjj_param_5];
	ld.param.u32 	%r20, [_Z3SQBjjjjjjjjjjj_param_6];
	setp.eq.s32 	%p1, %r17, %r19;
	mov.b32 	%r33, 1;
	@%p1 bra 	$L__BB19_5;
	add.s32 	%r1, %r19, -1;
	add.s32 	%r2, %r17, 1;
	mov.b32 	%r33, 0;
$L__BB19_2:
	setp.lt.u32 	%p2, %r17, %r1;
	neg.s32 	%r23, %r32;
	and.b32  	%r5, %r32, %r23;
	or.b32  	%r24, %r5, %r14;
	shl.b32 	%r6, %r24, 1;
	or.b32  	%r25, %r5, %r15;
	shr.u32 	%r7, %r25, 1;
	or.b32  	%r8, %r5, %r16;
	or.b32  	%r26, %r8, %r7;
	or.b32  	%r27, %r26, %r6;
	not.b32 	%r28, %r27;
	and.b32  	%r9, %r20, %r28;
	setp.eq.s32 	%p3, %r9, 0;
	setp.eq.s32 	%p4, %r27, -1;
	and.pred  	%p5, %p2, %p4;
	or.pred  	%p6, %p3, %p5;
	@%p6 bra 	$L__BB19_4;
	{ // callseq 35, 0
	.param .b32 param0;
	st.param.b32 	[param0], %r6;
	.param .b32 param1;
	st.param.b32 	[param1], %r7;
	.param .b32 param2;
	st.param.b32 	[param2], %r8;
	.param .b32 param3;
	st.param.b32 	[param3], %r2;
	.param .b32 param4;
	st.param.b32 	[param4], %r9;
	.param .b32 param5;
	st.param.b32 	[param5], %r19;
	.param .b32 param6;
	st.param.b32 	[param6], %r20;
	.param .b32 retval0;
	call.uni (retval0), 
	_Z3SQBjjjjjjjjjjj, 
	(
	param0, 
	param1, 
	param2, 
	param3, 
	param4, 
	param5, 
	param6
	);
	ld.param.b32 	%r29, [retval0];
	} // callseq 35
	add.s32 	%r33, %r29, %r33;
$L__BB19_4:
	setp.ne.s32 	%p7, %r5, %r32;
	xor.b32  	%r32, %r5, %r32;
	@%p7 bra 	$L__BB19_2;
$L__BB19_5:
	st.param.b32 	[func_retval0], %r33;
	ret;

}
.func  (.param .b32 func_retval0) _Z10SQBlBkBjrBjjjjjjjjjjj(
	.param .b32 _Z10SQBlBkBjrBjjjjjjjjjjj_param_0,
	.param .b32 _Z10SQBlBkBjrBjjjjjjjjjjj_param_1,
	.param .b32 _Z10SQBlBkBjrBjjjjjjjjjjj_param_2,
	.param .b32 _Z10SQBlBkBjrBjjjjjjjjjjj_param_3,
	.param .b32 _Z10SQBlBkBjrBjjjjjjjjjjj_param_4,
	.param .b32 _Z10SQBlBkBjrBjjjjjjjjjjj_param_5,
	.param .b32 _Z10SQBlBkBjrBjjjjjjjjjjj_param_6,
	.param .b32 _Z10SQBlBkBjrBjjjjjjjjjjj_param_7,
	.param .b32 _Z10SQBlBkBjrBjjjjjjjjjjj_param_8,
	.param .b32 _Z10SQBlBkBjrBjjjjjjjjjjj_param_9,
	.param .b32 _Z10SQBlBkBjrBjjjjjjjjjjj_param_10
)
{
	.reg .pred 	%p<8>;
	.reg .b32 	%r<63>;

	ld.param.u32 	%r24, [_Z10SQBlBkBjrBjjjjjjjjjjj_param_0];
	ld.param.u32 	%r25, [_Z10SQBlBkBjrBjjjjjjjjjjj_param_1];
	ld.param.u32 	%r26, [_Z10SQBlBkBjrBjjjjjjjjjjj_param_2];
	ld.param.u32 	%r27, [_Z10SQBlBkBjrBjjjjjjjjjjj_param_3];
	ld.param.u32 	%r57, [_Z10SQBlBkBjrBjjjjjjjjjjj_param_4];
	ld.param.u32 	%r29, [_Z10SQBlBkBjrBjjjjjjjjjjj_param_5];
	ld.param.u32 	%r30, [_Z10SQBlBkBjrBjjjjjjjjjjj_param_6];
	ld.param.u32 	%r31, [_Z10SQBlBkBjrBjjjjjjjjjjj_param_7];
	ld.param.u32 	%r32, [_Z10SQBlBkBjrBjjjjjjjjjjj_param_8];
	ld.param.u32 	%r33, [_Z10SQBlBkBjrBjjjjjjjjjjj_param_9];
	ld.param.u32 	%r34, [_Z10SQBlBkBjrBjjjjjjjjjjj_param_10];
	setp.eq.s32 	%p1, %r27, %r31;
	@%p1 bra 	$L__BB20_6;
	setp.eq.s32 	%p2, %r57, 0;
	mov.b32 	%r62, 0;
	@%p2 bra 	$L__BB20_11;
	add.s32 	%r1, %r27, 1;
	mov.b32 	%r62, 0;
$L__BB20_3:
	neg.s32 	%r37, %r57;
	and.b32  	%r15, %r57, %r37;
	or.b32  	%r38, %r15, %r24;
	shl.b32 	%r16, %r38, 1;
	or.b32  	%r39, %r15, %r25;
	shr.u32 	%r17, %r39, 1;
	or.b32  	%r18, %r15, %r26;
	or.b32  	%r40, %r17, %r18;
	or.b32  	%r41, %r40, %r16;
	not.b32 	%r42, %r41;
	and.b32  	%r19, %r33, %r42;
	setp.eq.s32 	%p3, %r19, 0;
	@%p3 bra 	$L__BB20_5;
	{ // callseq 36, 0
	.param .b32 param0;
	st.param.b32 	[param0], %r16;
	.param .b32 param1;
	st.param.b32 	[param1], %r17;
	.param .b32 param2;
	st.param.b32 	[param2], %r18;
	.param .b32 param3;
	st.param.b32 	[param3], %r1;
	.param .b32 param4;
	st.param.b32 	[param4], %r19;
	.param .b32 param5;
	st.param.b32 	[param5], %r29;
	.param .b32 param6;
	st.param.b32 	[param6], %r30;
	.param .b32 param7;
	st.param.b32 	[param7], %r31;
	.param .b32 param8;
	st.param.b32 	[param8], %r32;
	.param .b32 param9;
	st.param.b32 	[param9], %r33;
	.param .b32 param10;
	st.param.b32 	[param10], %r34;
	.param .b32 retval0;
	call.uni (retval0), 
	_Z10SQBlBkBjrBjjjjjjjjjjj, 
	(
	param0, 
	param1, 
	param2, 
	param3, 
	param4, 
	param5, 
	param6, 
	param7, 
	param8, 
	param9, 
	param10
	);
	ld.param.b32 	%r43, [retval0];
	} // callseq 36
	add.s32 	%r62, %r43, %r62;
$L__BB20_5:
	setp.ne.s32 	%p4, %r15, %r57;
	xor.b32  	%r57, %r15, %r57;
	@%p4 bra 	$L__BB20_3;
	bra.uni 	$L__BB20_11;
$L__BB20_6:
	setp.eq.s32 	%p5, %r57, 0;
	mov.b32 	%r62, 0;
	@%p5 bra 	$L__BB20_11;
	add.s32 	%r2, %r27, 2;
	mov.b32 	%r62, 0;
$L__BB20_8:
	neg.s32 	%r47, %r57;
	and.b32  	%r5, %r57, %r47;
	or.b32  	%r48, %r5, %r24;
	shl.b32 	%r6, %r48, 2;
	or.b32  	%r49, %r5, %r25;
	shr.u32 	%r7, %r49, 2;
	or.b32  	%r8, %r5, %r26;
	or.b32  	%r50, %r8, %r7;
	or.b32  	%r9, %r50, %r6;
	setp.gt.u32 	%p6, %r9, -3;
	@%p6 bra 	$L__BB20_10;
	not.b32 	%r51, %r9;
	and.b32  	%r52, %r51, 2147483646;
	or.b32  	%r53, %r6, 1;
	{ // callseq 37, 0
	.param .b32 param0;
	st.param.b32 	[param0], %r53;
	.param .b32 param1;
	st.param.b32 	[param1], %r7;
	.param .b32 param2;
	st.param.b32 	[param2], %r8;
	.param .b32 param3;
	st.param.b32 	[param3], %r2;
	.param .b32 param4;
	st.param.b32 	[param4], %r52;
	.param .b32 param5;
	st.param.b32 	[param5], %r29;
	.param .b32 param6;
	st.param.b32 	[param6], %r30;
	.param .b32 param7;
	st.param.b32 	[param7], %r32;
	.param .b32 param8;
	st.param.b32 	[param8], %r33;
	.param .b32 param9;
	st.param.b32 	[param9], %r34;
	.param .b32 retval0;
	call.uni (retval0), 
	_Z8SQBkBjrBjjjjjjjjjjj, 
	(
	param0, 
	param1, 
	param2, 
	param3, 
	param4, 
	param5, 
	param6, 
	param7, 
	param8, 
	param9
	);
	ld.param.b32 	%r54, [retval0];
	} // callseq 37
	add.s32 	%r62, %r54, %r62;
$L__BB20_10:
	setp.eq.s32 	%p7, %r5, %r57;
	xor.b32  	%r57, %r5, %r57;
	@%p7 bra 	$L__BB20_11;
	bra.uni 	$L__BB20_8;
$L__BB20_11:
	st.param.b32 	[func_retval0], %r62;
	ret;

}
.func  (.param .b32 func_retval0) _Z8SQBkBjrBjjjjjjjjjjj(
	.param .b32 _Z8SQBkBjrBjjjjjjjjjjj_param_0,
	.param .b32 _Z8SQBkBjrBjjjjjjjjjjj_param_1,
	.param .b32 _Z8SQBkBjrBjjjjjjjjjjj_param_2,
	.param .b32 _Z8SQBkBjrBjjjjjjjjjjj_param_3,
	.param .b32 _Z8SQBkBjrBjjjjjjjjjjj_param_4,
	.param .b32 _Z8SQBkBjrBjjjjjjjjjjj_param_5,
	.param .b32 _Z8SQBkBjrBjjjjjjjjjjj_param_6,
	.param .b32 _Z8SQBkBjrBjjjjjjjjjjj_param_7,
	.param .b32 _Z8SQBkBjrBjjjjjjjjjjj_param_8,
	.param .b32 _Z8SQBkBjrBjjjjjjjjjjj_param_9
)
{
	.reg .pred 	%p<8>;
	.reg .b32 	%r<66>;

	ld.param.u32 	%r25, [_Z8SQBkBjrBjjjjjjjjjjj_param_0];
	ld.param.u32 	%r26, [_Z8SQBkBjrBjjjjjjjjjjj_param_1];
	ld.param.u32 	%r27, [_Z8SQBkBjrBjjjjjjjjjjj_param_2];
	ld.param.u32 	%r28, [_Z8SQBkBjrBjjjjjjjjjjj_param_3];
	ld.param.u32 	%r60, [_Z8SQBkBjrBjjjjjjjjjjj_param_4];
	ld.param.u32 	%r30, [_Z8SQBkBjrBjjjjjjjjjjj_param_5];
	ld.param.u32 	%r31, [_Z8SQBkBjrBjjjjjjjjjjj_param_6];
	ld.param.u32 	%r32, [_Z8SQBkBjrBjjjjjjjjjjj_param_7];
	ld.param.u32 	%r33, [_Z8SQBkBjrBjjjjjjjjjjj_param_8];
	ld.param.u32 	%r34, [_Z8SQBkBjrBjjjjjjjjjjj_param_9];
	setp.eq.s32 	%p1, %r28, %r32;
	@%p1 bra 	$L__BB21_6;
	setp.eq.s32 	%p2, %r60, 0;
	mov.b32 	%r65, 0;
	@%p2 bra 	$L__BB21_11;
	add.s32 	%r1, %r28, 1;
	mov.b32 	%r65, 0;
$L__BB21_3:
	neg.s32 	%r37, %r60;
	and.b32  	%r16, %r60, %r37;
	or.b32  	%r38, %r16, %r25;
	shl.b32 	%r17, %r38, 1;
	or.b32  	%r39, %r16, %r26;
	shr.u32 	%r18, %r39, 1;
	or.b32  	%r19, %r16, %r27;
	or.b32  	%r40, %r19, %r18;
	or.b32  	%r41, %r40, %r17;
	not.b32 	%r42, %r41;
	and.b32  	%r20, %r33, %r42;
	setp.eq.s32 	%p3, %r20, 0;
	@%p3 bra 	$L__BB21_5;
	{ // callseq 38, 0
	.param .b32 param0;
	st.param.b32 	[param0], %r17;
	.param .b32 param1;
	st.param.b32 	[param1], %r18;
	.param .b32 param2;
	st.param.b32 	[param2], %r19;
	.param .b32 param3;
	st.param.b32 	[param3], %r1;
	.param .b32 param4;
	st.param.b32 	[param4], %r20;
	.param .b32 param5;
	st.param.b32 	[param5], %r30;
	.param .b32 param6;
	st.param.b32 	[param6], %r31;
	.param .b32 param7;
	st.param.b32 	[param7], %r32;
	.param .b32 param8;
	st.param.b32 	[param8], %r33;
	.param .b32 param9;
	st.param.b32 	[param9], %r34;
	.param .b32 retval0;
	call.uni (retval0), 
	_Z8SQBkBjrBjjjjjjjjjjj, 
	(
	param0, 
	param1, 
	param2, 
	param3, 
	param4, 
	param5, 
	param6, 
	param7, 
	param8, 
	param9
	);
	ld.param.b32 	%r43, [retval0];
	} // callseq 38
	add.s32 	%r65, %r43, %r65;
$L__BB21_5:
	setp.ne.s32 	%p4, %r16, %r60;
	xor.b32  	%r60, %r16, %r60;
	@%p4 bra 	$L__BB21_3;
	bra.uni 	$L__BB21_11;
$L__BB21_6:
	setp.eq.s32 	%p5, %r60, 0;
	mov.b32 	%r65, 0;
	@%p5 bra 	$L__BB21_11;
	add.s32 	%r47, %r34, -3;
	mov.b32 	%r48, 1;
	shl.b32 	%r2, %r48, %r47;
	add.s32 	%r3, %r28, 2;
	mov.b32 	%r65, 0;
$L__BB21_8:
	neg.s32 	%r49, %r60;
	and.b32  	%r6, %r60, %r49;
	or.b32  	%r50, %r6, %r25;
	shl.b32 	%r7, %r50, 2;
	or.b32  	%r51, %r6, %r26;
	shr.u32 	%r8, %r51, 2;
	or.b32  	%r9, %r6, %r27;
	or.b32  	%r52, %r9, %r2;
	or.b32  	%r53, %r52, %r8;
	or.b32  	%r54, %r53, %r7;
	not.b32 	%r55, %r54;
	and.b32  	%r10, %r33, %r55;
	setp.eq.s32 	%p6, %r10, 0;
	@%p6 bra 	$L__BB21_10;
	or.b32  	%r56, %r8, %r2;
	{ // callseq 39, 0
	.param .b32 param0;
	st.param.b32 	[param0], %r7;
	.param .b32 param1;
	st.param.b32 	[param1], %r56;
	.param .b32 param2;
	st.param.b32 	[param2], %r9;
	.param .b32 param3;
	st.param.b32 	[param3], %r3;
	.param .b32 param4;
	st.param.b32 	[param4], %r10;
	.param .b32 param5;
	st.param.b32 	[param5], %r30;
	.param .b32 param6;
	st.param.b32 	[param6], %r31;
	.param .b32 param7;
	st.param.b32 	[param7], %r33;
	.param .b32 retval0;
	call.uni (retval0), 
	_Z6SQBjrBjjjjjjjjjjj, 
	(
	param0, 
	param1, 
	param2, 
	param3, 
	param4, 
	param5, 
	param6, 
	param7
	);
	ld.param.b32 	%r57, [retval0];
	} // callseq 39
	add.s32 	%r65, %r57, %r65;
$L__BB21_10:
	setp.eq.s32 	%p7, %r6, %r60;
	xor.b32  	%r60, %r6, %r60;
	@%p7 bra 	$L__BB21_11;
	bra.uni 	$L__BB21_8;
$L__BB21_11:
	st.param.b32 	[func_retval0], %r65;
	ret;

}
.func  (.param .b32 func_retval0) _Z9SQBklBjrBjjjjjjjjjjj(
	.param .b32 _Z9SQBklBjrBjjjjjjjjjjj_param_0,
	.param .b32 _Z9SQBklBjrBjjjjjjjjjjj_param_1,
	.param .b32 _Z9SQBklBjrBjjjjjjjjjjj_param_2,
	.param .b32 _Z9SQBklBjrBjjjjjjjjjjj_param_3,
	.param .b32 _Z9SQBklBjrBjjjjjjjjjjj_param_4,
	.param .b32 _Z9SQBklBjrBjjjjjjjjjjj_param_5,
	.param .b32 _Z9SQBklBjrBjjjjjjjjjjj_param_6,
	.param .b32 _Z9SQBklBjrBjjjjjjjjjjj_param_7,
	.param .b32 _Z9SQBklBjrBjjjjjjjjjjj_param_8,
	.param .b32 _Z9SQBklBjrBjjjjjjjjjjj_param_9
)
{
	.reg .pred 	%p<8>;
	.reg .b32 	%r<69>;

	ld.param.u32 	%r25, [_Z9SQBklBjrBjjjjjjjjjjj_param_0];
	ld.param.u32 	%r26, [_Z9SQBklBjrBjjjjjjjjjjj_param_1];
	ld.param.u32 	%r27, [_Z9SQBklBjrBjjjjjjjjjjj_param_2];
	ld.param.u32 	%r28, [_Z9SQBklBjrBjjjjjjjjjjj_param_3];
	ld.param.u32 	%r63, [_Z9SQBklBjrBjjjjjjjjjjj_param_4];
	ld.param.u32 	%r30, [_Z9SQBklBjrBjjjjjjjjjjj_param_5];
	ld.param.u32 	%r31, [_Z9SQBklBjrBjjjjjjjjjjj_param_6];
	ld.param.u32 	%r32, [_Z9SQBklBjrBjjjjjjjjjjj_param_7];
	ld.param.u32 	%r33, [_Z9SQBklBjrBjjjjjjjjjjj_param_8];
	ld.param.u32 	%r34, [_Z9SQBklBjrBjjjjjjjjjjj_param_9];
	setp.eq.s32 	%p1, %r28, %r32;
	@%p1 bra 	$L__BB22_6;
	setp.eq.s32 	%p2, %r63, 0;
	mov.b32 	%r68, 0;
	@%p2 bra 	$L__BB22_11;
	add.s32 	%r1, %r28, 1;
	mov.b32 	%r68, 0;
$L__BB22_3:
	neg.s32 	%r37, %r63;
	and.b32  	%r16, %r63, %r37;
	or.b32  	%r38, %r16, %r25;
	shl.b32 	%r17, %r38, 1;
	or.b32  	%r39, %r16, %r26;
	shr.u32 	%r18, %r39, 1;
	or.b32  	%r19, %r16, %r27;
	or.b32  	%r40, %r19, %r18;
	or.b32  	%r41, %r40, %r17;
	not.b32 	%r42, %r41;
	and.b32  	%r20, %r33, %r42;
	setp.eq.s32 	%p3, %r20, 0;
	@%p3 bra 	$L__BB22_5;
	{ // callseq 40, 0
	.param .b32 param0;
	st.param.b32 	[param0], %r17;
	.param .b32 param1;
	st.param.b32 	[param1], %r18;
	.param .b32 param2;
	st.param.b32 	[param2], %r19;
	.param .b32 param3;
	st.param.b32 	[param3], %r1;
	.param .b32 param4;
	st.param.b32 	[param4], %r20;
	.param .b32 param5;
	st.param.b32 	[param5], %r30;
	.param .b32 param6;
	st.param.b32 	[param6], %r31;
	.param .b32 param7;
	st.param.b32 	[param7], %r32;
	.param .b32 param8;
	st.param.b32 	[param8], %r33;
	.param .b32 param9;
	st.param.b32 	[param9], %r34;
	.param .b32 retval0;
	call.uni (retval0), 
	_Z9SQBklBjrBjjjjjjjjjjj, 
	(
	param0, 
	param1, 
	param2, 
	param3, 
	param4, 
	param5, 
	param6, 
	param7, 
	param8, 
	param9
	);
	ld.param.b32 	%r43, [retval0];
	} // callseq 40
	add.s32 	%r68, %r43, %r68;
$L__BB22_5:
	setp.ne.s32 	%p4, %r16, %r63;
	xor.b32  	%r63, %r16, %r63;
	@%p4 bra 	$L__BB22_3;
	bra.uni 	$L__BB22_11;
$L__BB22_6:
	setp.eq.s32 	%p5, %r63, 0;
	mov.b32 	%r68, 0;
	@%p5 bra 	$L__BB22_11;
	add.s32 	%r47, %r34, -4;
	mov.b32 	%r48, 1;
	shl.b32 	%r2, %r48, %r47;
	or.b32  	%r3, %r2, %r27;
	add.s32 	%r4, %r28, 3;
	mov.b32 	%r68, 0;
$L__BB22_8:
	neg.s32 	%r49, %r63;
	and.b32  	%r7, %r63, %r49;
	or.b32  	%r50, %r7, %r25;
	shl.b32 	%r8, %r50, 3;
	or.b32  	%r51, %r7, %r26;
	shr.u32 	%r9, %r51, 3;
	or.b32  	%r52, %r3, %r7;
	or.b32  	%r53, %r52, %r9;
	or.b32  	%r54, %r53, %r8;
	not.b32 	%r55, %r54;
	and.b32  	%r56, %r55, %r33;
	and.b32  	%r10, %r56, 2147483646;
	setp.eq.s32 	%p6, %r10, 0;
	@%p6 bra 	$L__BB22_10;
	or.b32  	%r57, %r8, 1;
	or.b32  	%r58, %r9, %r2;
	or.b32  	%r59, %r7, %r27;
	{ // callseq 41, 0
	.param .b32 param0;
	st.param.b32 	[param0], %r57;
	.param .b32 param1;
	st.param.b32 	[param1], %r58;
	.param .b32 param2;
	st.param.b32 	[param2], %r59;
	.param .b32 param3;
	st.param.b32 	[param3], %r4;
	.param .b32 param4;
	st.param.b32 	[param4], %r10;
	.param .b32 param5;
	st.param.b32 	[param5], %r30;
	.param .b32 param6;
	st.param.b32 	[param6], %r31;
	.param .b32 param7;
	st.param.b32 	[param7], %r33;
	.param .b32 retval0;
	call.uni (retval0), 
	_Z6SQBjrBjjjjjjjjjjj, 
	(
	param0, 
	param1, 
	param2, 
	param3, 
	param4, 
	param5, 
	param6, 
	param7
	);
	ld.param.b32 	%r60, [retval0];
	} // callseq 41
	add.s32 	%r68, %r60, %r68;
$L__BB22_10:
	setp.eq.s32 	%p7, %r7, %r63;
	xor.b32  	%r63, %r7, %r63;
	@%p7 bra 	$L__BB22_11;
	bra.uni 	$L__BB22_8;
$L__BB22_11:
	st.param.b32 	[func_retval0], %r68;
	ret;

}
.func  (.param .b32 func_retval0) _Z9SQBlkBjrBjjjjjjjjjjj(
	.param .b32 _Z9SQBlkBjrBjjjjjjjjjjj_param_0,
	.param .b32 _Z9SQBlkBjrBjjjjjjjjjjj_param_1,
	.param .b32 _Z9SQBlkBjrBjjjjjjjjjjj_param_2,
	.param .b32 _Z9SQBlkBjrBjjjjjjjjjjj_param_3,
	.param .b32 _Z9SQBlkBjrBjjjjjjjjjjj_param_4,
	.param .b32 _Z9SQBlkBjrBjjjjjjjjjjj_param_5,
	.param .b32 _Z9SQBlkBjrBjjjjjjjjjjj_param_6,
	.param .b32 _Z9SQBlkBjrBjjjjjjjjjjj_param_7,
	.param .b32 _Z9SQBlkBjrBjjjjjjjjjjj_param_8,
	.param .b32 _Z9SQBlkBjrBjjjjjjjjjjj_param_9
)
{
	.reg .pred 	%p<8>;
	.reg .b32 	%r<69>;

	ld.param.u32 	%r25, [_Z9SQBlkBjrBjjjjjjjjjjj_param_0];
	ld.param.u32 	%r26, [_Z9SQBlkBjrBjjjjjjjjjjj_param_1];
	ld.param.u32 	%r27, [_Z9SQBlkBjrBjjjjjjjjjjj_param_2];
	ld.param.u32 	%r28, [_Z9SQBlkBjrBjjjjjjjjjjj_param_3];
	ld.param.u32 	%r63, [_Z9SQBlkBjrBjjjjjjjjjjj_param_4];
	ld.param.u32 	%r30, [_Z9SQBlkBjrBjjjjjjjjjjj_param_5];
	ld.param.u32 	%r31, [_Z9SQBlkBjrBjjjjjjjjjjj_param_6];
	ld.param.u32 	%r32, [_Z9SQBlkBjrBjjjjjjjjjjj_param_7];
	ld.param.u32 	%r33, [_Z9SQBlkBjrBjjjjjjjjjjj_param_8];
	ld.param.u32 	%r34, [_Z9SQBlkBjrBjjjjjjjjjjj_param_9];
	setp.eq.s32 	%p1, %r28, %r32;
	@%p1 bra 	$L__BB23_6;
	setp.eq.s32 	%p2, %r63, 0;
	mov.b32 	%r68, 0;
	@%p2 bra 	$L__BB23_11;
	add.s32 	%r1, %r28, 1;
	mov.b32 	%r68, 0;
$L__BB23_3:
	neg.s32 	%r37, %r63;
	and.b32  	%r16, %r63, %r37;
	or.b32  	%r38, %r16, %r25;
	shl.b32 	%r17, %r38, 1;
	or.b32  	%r39, %r16, %r26;
	shr.u32 	%r18, %r39, 1;
	or.b32  	%r19, %r16, %r27;
	or.b32  	%r40, %r18, %r19;
	or.b32  	%r41, %r40, %r17;
	not.b32 	%r42, %r41;
	and.b32  	%r20, %r33, %r42;
	setp.eq.s32 	%p3, %r20, 0;
	@%p3 bra 	$L__BB23_5;
	{ // callseq 42, 0
	.param .b32 param0;
	st.param.b32 	[param0], %r17;
	.param .b32 param1;
	st.param.b32 	[param1], %r18;
	.param .b32 param2;
	st.param.b32 	[param2], %r19;
	.param .b32 param3;
	st.param.b32 	[param3], %r1;
	.param .b32 param4;
	st.param.b32 	[param4], %r20;
	.param .b32 param5;
	st.param.b32 	[param5], %r30;
	.param .b32 param6;
	st.param.b32 	[param6], %r31;
	.param .b32 param7;
	st.param.b32 	[param7], %r32;
	.param .b32 param8;
	st.param.b32 	[param8], %r33;
	.param .b32 param9;
	st.param.b32 	[param9], %r34;
	.param .b32 retval0;
	call.uni (retval0), 
	_Z9SQBlkBjrBjjjjjjjjjjj, 
	(
	param0, 
	param1, 
	param2, 
	param3, 
	param4, 
	param5, 
	param6, 
	param7, 
	param8, 
	param9
	);
	ld.param.b32 	%r43, [retval0];
	} // callseq 42
	add.s32 	%r68, %r43, %r68;
$L__BB23_5:
	setp.ne.s32 	%p4, %r16, %r63;
	xor.b32  	%r63, %r16, %r63;
	@%p4 bra 	$L__BB23_3;
	bra.uni 	$L__BB23_11;
$L__BB23_6:
	setp.eq.s32 	%p5, %r63, 0;
	mov.b32 	%r68, 0;
	@%p5 bra 	$L__BB23_11;
	add.s32 	%r47, %r34, -3;
	mov.b32 	%r48, 1;
	shl.b32 	%r2, %r48, %r47;
	or.b32  	%r3, %r2, %r27;
	add.s32 	%r4, %r28, 3;
	mov.b32 	%r68, 0;
$L__BB23_8:
	neg.s32 	%r49, %r63;
	and.b32  	%r7, %r63, %r49;
	or.b32  	%r50, %r7, %r25;
	shl.b32 	%r8, %r50, 3;
	or.b32  	%r51, %r7, %r26;
	shr.u32 	%r9, %r51, 3;
	or.b32  	%r52, %r3, %r7;
	or.b32  	%r53, %r52, %r9;
	or.b32  	%r54, %r53, %r8;
	not.b32 	%r55, %r54;
	and.b32  	%r56, %r55, %r33;
	and.b32  	%r10, %r56, 2147483645;
	setp.eq.s32 	%p6, %r10, 0;
	@%p6 bra 	$L__BB23_10;
	or.b32  	%r57, %r8, 2;
	or.b32  	%r58, %r9, %r2;
	or.b32  	%r59, %r7, %r27;
	{ // callseq 43, 0
	.param .b32 param0;
	st.param.b32 	[param0], %r57;
	.param .b32 param1;
	st.param.b32 	[param1], %r58;
	.param .b32 param2;
	st.param.b32 	[param2], %r59;
	.param .b32 param3;
	st.param.b32 	[param3], %r4;
	.param .b32 param4;
	st.param.b32 	[param4], %r10;
	.param .b32 param5;
	st.param.b32 	[param5], %r30;
	.param .b32 param6;
	st.param.b32 	[param6], %r31;
	.param .b32 param7;
	st.param.b32 	[param7], %r33;
	.param .b32 retval0;
	call.uni (retval0), 
	_Z6SQBjrBjjjjjjjjjjj, 
	(
	param0, 
	param1, 
	param2, 
	param3, 
	param4, 
	param5, 
	param6, 
	param7
	);
	ld.param.b32 	%r60, [retval0];
	} // callseq 43
	add.s32 	%r68, %r60, %r68;
$L__BB23_10:
	setp.eq.s32 	%p7, %r7, %r63;
	xor.b32  	%r63, %r7, %r63;
	@%p7 bra 	$L__BB23_11;
	bra.uni 	$L__BB23_8;
$L__BB23_11:
	st.param.b32 	[func_retval0], %r68;
	ret;

}
.func  (.param .b32 func_retval0) _Z13SQBjlBkBlBjrBjjjjjjjjjjj(
	.param .b32 _Z13SQBjlBkBlBjrBjjjjjjjjjjj_param_0,
	.param .b32 _Z13SQBjlBkBlBjrBjjjjjjjjjjj_param_1,
	.param .b32 _Z13SQBjlBkBlBjrBjjjjjjjjjjj_param_2,
	.param .b32 _Z13SQBjlBkBlBjrBjjjjjjjjjjj_param_3,
	.param .b32 _Z13SQBjlBkBlBjrBjjjjjjjjjjj_param_4,
	.param .b32 _Z13SQBjlBkBlBjrBjjjjjjjjjjj_param_5,
	.param .b32 _Z13SQBjlBkBlBjrBjjjjjjjjjjj_param_6,
	.param .b32 _Z13SQBjlBkBlBjrBjjjjjjjjjjj_param_7,
	.param .b32 _Z13SQBjlBkBlBjrBjjjjjjjjjjj_param_8,
	.param .b32 _Z13SQBjlBkBlBjrBjjjjjjjjjjj_param_9,
	.param .b32 _Z13SQBjlBkBlBjrBjjjjjjjjjjj_param_10
)
{
	.reg .pred 	%p<6>;
	.reg .b32 	%r<53>;

	ld.param.u32 	%r17, [_Z13SQBjlBkBlBjrBjjjjjjjjjjj_param_0];
	ld.param.u32 	%r18, [_Z13SQBjlBkBlBjrBjjjjjjjjjjj_param_1];
	ld.param.u32 	%r19, [_Z13SQBjlBkBlBjrBjjjjjjjjjjj_param_2];
	ld.param.u32 	%r20, [_Z13SQBjlBkBlBjrBjjjjjjjjjjj_param_3];
	ld.param.u32 	%r50, [_Z13SQBjlBkBlBjrBjjjjjjjjjjj_param_4];
	ld.param.u32 	%r22, [_Z13SQBjlBkBlBjrBjjjjjjjjjjj_param_5];
	ld.param.u32 	%r23, [_Z13SQBjlBkBlBjrBjjjjjjjjjjj_param_6];
	ld.param.u32 	%r24, [_Z13SQBjlBkBlBjrBjjjjjjjjjjj_param_7];
	ld.param.u32 	%r25, [_Z13SQBjlBkBlBjrBjjjjjjjjjjj_param_8];
	ld.param.u32 	%r26, [_Z13SQBjlBkBlBjrBjjjjjjjjjjj_param_9];
	ld.param.u32 	%r27, [_Z13SQBjlBkBlBjrBjjjjjjjjjjj_param_10];
	not.b32 	%r28, %r22;
	add.s32 	%r29, %r27, %r28;
	setp.eq.s32 	%p1, %r20, %r29;
	@%p1 bra 	$L__BB24_6;
	setp.eq.s32 	%p2, %r50, 0;
	mov.b32 	%r52, 0;
	@%p2 bra 	$L__BB24_8;
	add.s32 	%r1, %r20, 1;
	mov.b32 	%r52, 0;
$L__BB24_3:
	neg.s32 	%r32, %r50;
	and.b32  	%r8, %r50, %r32;
	or.b32  	%r33, %r8, %r17;
	shl.b32 	%r9, %r33, 1;
	or.b32  	%r34, %r8, %r18;
	shr.u32 	%r10, %r34, 1;
	or.b32  	%r11, %r8, %r19;
	or.b32  	%r35, %r11, %r10;
	or.b32  	%r36, %r35, %r9;
	not.b32 	%r37, %r36;
	and.b32  	%r12, %r26, %r37;
	setp.eq.s32 	%p3, %r12, 0;
	@%p3 bra 	$L__BB24_5;
	{ // callseq 44, 0
	.param .b32 param0;
	st.param.b32 	[param0], %r9;
	.param .b32 param1;
	st.param.b32 	[param1], %r10;
	.param .b32 param2;
	st.param.b32 	[param2], %r11;
	.param .b32 param3;
	st.param.b32 	[param3], %r1;
	.param .b32 param4;
	st.param.b32 	[param4], %r12;
	.param .b32 param5;
	st.param.b32 	[param5], %r22;
	.param .b32 param6;
	st.param.b32 	[param6], %r23;
	.param .b32 param7;
	st.param.b32 	[param7], %r24;
	.param .b32 param8;
	st.param.b32 	[param8], %r25;
	.param .b32 param9;
	st.param.b32 	[param9], %r26;
	.param .b32 param10;
	st.param.b32 	[param10], %r27;
	.param .b32 retval0;
	call.uni (retval0), 
	_Z13SQBjlBkBlBjrBjjjjjjjjjjj, 
	(
	param0, 
	param1, 
	param2, 
	param3, 
	param4, 
	param5, 
	param6, 
	param7, 
	param8, 
	param9, 
	param10
	);
	ld.param.b32 	%r38, [retval0];
	} // callseq 44
	add.s32 	%r52, %r38, %r52;
$L__BB24_5:
	setp.ne.s32 	%p4, %r8, %r50;
	xor.b32  	%r50, %r8, %r50;
	@%p4 bra 	$L__BB24_3;
	bra.uni 	$L__BB24_8;
$L__BB24_6:
	add.s32 	%r41, %r27, -1;
	mov.b32 	%r42, 1;
	shl.b32 	%r43, %r42, %r41;
	or.b32  	%r44, %r43, %r18;
	shl.b32 	%r2, %r17, 1;
	shr.u32 	%r3, %r44, 1;
	or.b32  	%r45, %r19, %r2;
	or.b32  	%r46, %r45, %r3;
	not.b32 	%r47, %r46;
	and.b32  	%r4, %r26, %r47;
	setp.eq.s32 	%p5, %r4, 0;
	mov.b32 	%r52, 0;
	@%p5 bra 	$L__BB24_8;
	{ // callseq 45, 0
	.param .b32 param0;
	st.param.b32 	[param0], %r2;
	.param .b32 param1;
	st.param.b32 	[param1], %r3;
	.param .b32 param2;
	st.param.b32 	[param2], %r19;
	.param .b32 param3;
	st.param.b32 	[param3], %r20;
	.param .b32 param4;
	st.param.b32 	[param4], %r4;
	.param .b32 param5;
	st.param.b32 	[param5], %r22;
	.param .b32 param6;
	st.param.b32 	[param6], %r23;
	.param .b32 param7;
	st.param.b32 	[param7], %r24;
	.param .b32 param8;
	st.param.b32 	[param8], %r25;
	.param .b32 param9;
	st.param.b32 	[param9], %r26;
	.param .b32 param10;
	st.param.b32 	[param10], %r27;
	.param .b32 retval0;
	call.uni (retval0), 
	_Z10SQBkBlBjrBjjjjjjjjjjj, 
	(
	param0, 
	param1, 
	param2, 
	param3, 
	param4, 
	param5, 
	param6, 
	param7, 
	param8, 
	param9, 
	param10
	);
	ld.param.b32 	%r52, [retval0];
	} // callseq 45
$L__BB24_8:
	st.param.b32 	[func_retval0], %r52;
	ret;

}
.func  (.param .b32 func_retval0) _Z13SQBjlBlBkBjrBjjjjjjjjjjj(
	.param .b32 _Z13SQBjlBlBkBjrBjjjjjjjjjjj_param_0,
	.param .b32 _Z13SQBjlBlBkBjrBjjjjjjjjjjj_param_1,
	.param .b32 _Z13SQBjlBlBkBjrBjjjjjjjjjjj_param_2,
	.param .b32 _Z13SQBjlBlBkBjrBjjjjjjjjjjj_param_3,
	.param .b32 _Z13SQBjlBlBkBjrBjjjjjjjjjjj_param_4,
	.param .b32 _Z13SQBjlBlBkBjrBjjjjjjjjjjj_param_5,
	.param .b32 _Z13SQBjlBlBkBjrBjjjjjjjjjjj_param_6,
	.param .b32 _Z13SQBjlBlBkBjrBjjjjjjjjjjj_param_7,
	.param .b32 _Z13SQBjlBlBkBjrBjjjjjjjjjjj_param_8,
	.param .b32 _Z13SQBjlBlBkBjrBjjjjjjjjjjj_param_9,
	.param .b32 _Z13SQBjlBlBkBjrBjjjjjjjjjjj_param_10
)
{
	.reg .pred 	%p<5>;
	.reg .b32 	%r<52>;

	ld.param.u32 	%r14, [_Z13SQBjlBlBkBjrBjjjjjjjjjjj_param_0];
	ld.param.u32 	%r15, [_Z13SQBjlBlBkBjrBjjjjjjjjjjj_param_1];
	ld.param.u32 	%r16, [_Z13SQBjlBlBkBjrBjjjjjjjjjjj_param_2];
	ld.param.u32 	%r17, [_Z13SQBjlBlBkBjrBjjjjjjjjjjj_param_3];
	ld.param.u32 	%r49, [_Z13SQBjlBlBkBjrBjjjjjjjjjjj_param_4];
	ld.param.u32 	%r19, [_Z13SQBjlBlBkBjrBjjjjjjjjjjj_param_5];
	ld.param.u32 	%r20, [_Z13SQBjlBlBkBjrBjjjjjjjjjjj_param_6];
	ld.param.u32 	%r21, [_Z13SQBjlBlBkBjrBjjjjjjjjjjj_param_7];
	ld.param.u32 	%r22, [_Z13SQBjlBlBkBjrBjjjjjjjjjjj_param_8];
	ld.param.u32 	%r23, [_Z13SQBjlBlBkBjrBjjjjjjjjjjj_param_9];
	ld.param.u32 	%r24, [_Z13SQBjlBlBkBjrBjjjjjjjjjjj_param_10];
	not.b32 	%r25, %r19;
	add.s32 	%r26, %r24, %r25;
	setp.eq.s32 	%p1, %r17, %r26;
	@%p1 bra 	$L__BB25_7;
	setp.eq.s32 	%p2, %r49, 0;
	mov.b32 	%r51, 0;
	@%p2 bra 	$L__BB25_6;
	add.s32 	%r1, %r17, 1;
	mov.b32 	%r51, 0;
$L__BB25_3:
	neg.s32 	%r29, %r49;
	and.b32  	%r5, %r49, %r29;
	or.b32  	%r30, %r5, %r14;
	shl.b32 	%r6, %r30, 1;
	or.b32  	%r31, %r5, %r15;
	shr.u32 	%r7, %r31, 1;
	or.b32  	%r8, %r5, %r16;
	or.b32  	%r32, %r8, %r7;
	or.b32  	%r33, %r32, %r6;
	not.b32 	%r34, %r33;
	and.b32  	%r9, %r23, %r34;
	setp.eq.s32 	%p3, %r9, 0;
	@%p3 bra 	$L__BB25_5;
	{ // callseq 46, 0
	.param .b32 param0;
	st.param.b32 	[param0], %r6;
	.param .b32 param1;
	st.param.b32 	[param1], %r7;
	.param .b32 param2;
	st.param.b32 	[param2], %r8;
	.param .b32 param3;
	st.param.b32 	[param3], %r1;
	.param .b32 param4;
	st.param.b32 	[param4], %r9;
	.param .b32 param5;
	st.param.b32 	[param5], %r19;
	.param .b32 param6;
	st.param.b32 	[param6], %r20;
	.param .b32 param7;
	st.param.b32 	[param7], %r21;
	.param .b32 param8;
	st.param.b32 	[param8], %r22;
	.param .b32 param9;
	st.param.b32 	[param9], %r23;
	.param .b32 param10;
	st.param.b32 	[param10], %r24;
	.param .b32 retval0;
	call.uni (retval0), 
	_Z13SQBjlBlBkBjrBjjjjjjjjjjj, 
	(
	param0, 
	param1, 
	param2, 
	param3, 
	param4, 
	param5, 
	param6, 
	param7, 
	param8, 
	param9, 
	param10
	);
	ld.param.b32 	%r35, [retval0];
	} // callseq 46
	add.s32 	%r51, %r35, %r51;
$L__BB25_5:
	setp.ne.s32 	%p4, %r5, %r49;
	xor.b32  	%r49, %r5, %r49;
	@%p4 bra 	$L__BB25_3;
$L__BB25_6:
	st.param.b32 	[func_retval0], %r51;
	ret;
$L__BB25_7:
	add.s32 	%r37, %r24, -1;
	mov.b32 	%r38, 1;
	shl.b32 	%r39, %r38, %r37;
	or.b32  	%r40, %r39, %r15;
	shl.b32 	%r41, %r14, 1;
	xor.b32  	%r42, %r41, -2;
	and.b32  	%r43, %r23, %r42;
	shr.u32 	%r44, %r40, 1;
	or.b32  	%r45, %r43, %r16;
	or.b32  	%r46, %r45, %r44;
	{ // callseq 47, 0
	.param .b32 param0;
	st.param.b32 	[param0], %r41;
	.param .b32 param1;
	st.param.b32 	[param1], %r44;
	.param .b32 param2;
	st.param.b32 	[param2], %r16;
	.param .b32 param3;
	st.param.b32 	[param3], %r17;
	.param .b32 param4;
	st.param.b32 	[param4], %r46;
	.param .b32 param5;
	st.param.b32 	[param5], %r19;
	.param .b32 param6;
	st.param.b32 	[param6], %r20;
	.param .b32 param7;
	st.param.b32 	[param7], %r21;
	.param .b32 param8;
	st.param.b32 	[param8], %r22;
	.param .b32 param9;
	st.param.b32 	[param9], %r23;
	.param .b32 param10;
	st.param.b32 	[param10], %r24;
	.param .b32 retval0;
	call.uni (retval0), 
	_Z10SQBlBkBjrBjjjjjjjjjjj, 
	(
	param0, 
	param1, 
	param2, 
	param3, 
	param4, 
	param5, 
	param6, 
	param7, 
	param8, 
	param9, 
	param10
	);
	ld.param.b32 	%r51, [retval0];
	} // callseq 47
	bra.uni 	$L__BB25_6;

}
.func  (.param .b32 func_retval0) _Z12SQBjlBklBjrBjjjjjjjjjjj(
	.param .b32 _Z12SQBjlBklBjrBjjjjjjjjjjj_param_0,
	.param .b32 _Z12SQBjlBklBjrBjjjjjjjjjjj_param_1,
	.param .b32 _Z12SQBjlBklBjrBjjjjjjjjjjj_param_2,
	.param .b32 _Z12SQBjlBklBjrBjjjjjjjjjjj_param_3,
	.param .b32 _Z12SQBjlBklBjrBjjjjjjjjjjj_param_4,
	.param .b32 _Z12SQBjlBklBjrBjjjjjjjjjjj_param_5,
	.param .b32 _Z12SQBjlBklBjrBjjjjjjjjjjj_param_6,
	.param .b32 _Z12SQBjlBklBjrBjjjjjjjjjjj_param_7,
	.param .b32 _Z12SQBjlBklBjrBjjjjjjjjjjj_param_8,
	.param .b32 _Z12SQBjlBklBjrBjjjjjjjjjjj_param_9
)
{
	.reg .pred 	%p<6>;
	.reg .b32 	%r<52>;

	ld.param.u32 	%r17, [_Z12SQBjlBklBjrBjjjjjjjjjjj_param_0];
	ld.param.u32 	%r18, [_Z12SQBjlBklBjrBjjjjjjjjjjj_param_1];
	ld.param.u32 	%r19, [_Z12SQBjlBklBjrBjjjjjjjjjjj_param_2];
	ld.param.u32 	%r20, [_Z12SQBjlBklBjrBjjjjjjjjjjj_param_3];
	ld.param.u32 	%r49, [_Z12SQBjlBklBjrBjjjjjjjjjjj_param_4];
	ld.param.u32 	%r22, [_Z12SQBjlBklBjrBjjjjjjjjjjj_param_5];
	ld.param.u32 	%r23, [_Z12SQBjlBklBjrBjjjjjjjjjjj_param_6];
	ld.param.u32 	%r24, [_Z12SQBjlBklBjrBjjjjjjjjjjj_param_7];
	ld.param.u32 	%r25, [_Z12SQBjlBklBjrBjjjjjjjjjjj_param_8];
	ld.param.u32 	%r26, [_Z12SQBjlBklBjrBjjjjjjjjjjj_param_9];
	not.b32 	%r27, %r22;
	add.s32 	%r28, %r26, %r27;
	setp.eq.s32 	%p1, %r20, %r28;
	@%p1 bra 	$L__BB26_6;
	setp.eq.s32 	%p2, %r49, 0;
	mov.b32 	%r51, 0;
	@%p2 bra 	$L__BB26_8;
	add.s32 	%r1, %r20, 1;
	mov.b32 	%r51, 0;
$L__BB26_3:
	neg.s32 	%r31, %r49;
	and.b32  	%r8, %r49, %r31;
	or.b32  	%r32, %r8, %r17;
	shl.b32 	%r9, %r32, 1;
	or.b32  	%r33, %r8, %r18;
	shr.u32 	%r10, %r33, 1;
	or.b32  	%r11, %r8, %r19;
	or.b32  	%r34, %r11, %r10;
	or.b32  	%r35, %r34, %r9;
	not.b32 	%r36, %r35;
	and.b32  	%r12, %r25, %r36;
	setp.eq.s32 	%p3, %r12, 0;
	@%p3 bra 	$L__BB26_5;
	{ // callseq 48, 0
	.param .b32 param0;
	st.param.b32 	[param0], %r9;
	.param .b32 param1;
	st.param.b32 	[param1], %r10;
	.param .b32 param2;
	st.param.b32 	[param2], %r11;
	.param .b32 param3;
	st.param.b32 	[param3], %r1;
	.param .b32 param4;
	st.param.b32 	[param4], %r12;
	.param .b32 param5;
	st.param.b32 	[param5], %r22;
	.param .b32 param6;
	st.param.b32 	[param6], %r23;
	.param .b32 param7;
	st.param.b32 	[param7], %r24;
	.param .b32 param8;
	st.param.b32 	[param8], %r25;
	.param .b32 param9;
	st.param.b32 	[param9], %r26;
	.param .b32 retval0;
	call.uni (retval0), 
	_Z12SQBjlBklBjrBjjjjjjjjjjj, 
	(
	param0, 
	param1, 
	param2, 
	param3, 
	param4, 
	param5, 
	param6, 
	param7, 
	param8, 
	param9
	);
	ld.param.b32 	%r37, [retval0];
	} // callseq 48
	add.s32 	%r51, %r37, %r51;
$L__BB26_5:
	setp.ne.s32 	%p4, %r8, %r49;
	xor.b32  	%r49, %r8, %r49;
	@%p4 bra 	$L__BB26_3;
	bra.uni 	$L__BB26_8;
$L__BB26_6:
	add.s32 	%r40, %r26, -1;
	mov.b32 	%r41, 1;
	shl.b32 	%r42, %r41, %r40;
	or.b32  	%r43, %r42, %r18;
	shl.b32 	%r2, %r17, 1;
	shr.u32 	%r3, %r43, 1;
	or.b32  	%r44, %r19, %r2;
	or.b32  	%r45, %r44, %r3;
	not.b32 	%r46, %r45;
	and.b32  	%r4, %r25, %r46;
	setp.eq.s32 	%p5, %r4, 0;
	mov.b32 	%r51, 0;
	@%p5 bra 	$L__BB26_8;
	{ // callseq 49, 0
	.param .b32 param0;
	st.param.b32 	[param0], %r2;
	.param .b32 param1;
	st.param.b32 	[param1], %r3;
	.param .b32 param2;
	st.param.b32 	[param2], %r19;
	.param .b32 param3;
	st.param.b32 	[param3], %r20;
	.param .b32 param4;
	st.param.b32 	[param4], %r4;
	.param .b32 param5;
	st.param.b32 	[param5], %r22;
	.param .b32 param6;
	st.param.b32 	[param6], %r23;
	.param .b32 param7;
	st.param.b32 	[param7], %r24;
	.param .b32 param8;
	st.param.b32 	[param8], %r25;
	.param .b32 param9;
	st.param.b32 	[param9], %r26;
	.param .b32 retval0;
	call.uni (retval0), 
	_Z9SQBklBjrBjjjjjjjjjjj, 
	(
	param0, 
	param1, 
	param2, 
	param3, 
	param4, 
	param5, 
	param6, 
	param7, 
	param8, 
	param9
	);
	ld.param.b32 	%r51, [retval0];
	} // callseq 49
$L__BB26_8:
	st.param.b32 	[func_retval0], %r51;
	ret;

}
.func  (.param .b32 func_retval0) _Z12SQBjlBlkBjrBjjjjjjjjjjj(
	.param .b32 _Z12SQBjlBlkBjrBjjjjjjjjjjj_param_0,
	.param .b32 _Z12SQBjlBlkBjrBjjjjjjjjjjj_param_1,
	.param .b32 _Z12SQBjlBlkBjrBjjjjjjjjjjj_param_2,
	.param .b32 _Z12SQBjlBlkBjrBjjjjjjjjjjj_param_3,
	.param .b32 _Z12SQBjlBlkBjrBjjjjjjjjjjj_param_4,
	.param .b32 _Z12SQBjlBlkBjrBjjjjjjjjjjj_param_5,
	.param .b32 _Z12SQBjlBlkBjrBjjjjjjjjjjj_param_6,
	.param .b32 _Z12SQBjlBlkBjrBjjjjjjjjjjj_param_7,
	.param .b32 _Z12SQBjlBlkBjrBjjjjjjjjjjj_param_8,
	.param .b32 _Z12SQBjlBlkBjrBjjjjjjjjjjj_param_9
)
{
	.reg .pred 	%p<5>;
	.reg .b32 	%r<51>;

	ld.param.u32 	%r14, [_Z12SQBjlBlkBjrBjjjjjjjjjjj_param_0];
	ld.param.u32 	%r15, [_Z12SQBjlBlkBjrBjjjjjjjjjjj_param_1];
	ld.param.u32 	%r16, [_Z12SQBjlBlkBjrBjjjjjjjjjjj_param_2];
	ld.param.u32 	%r17, [_Z12SQBjlBlkBjrBjjjjjjjjjjj_param_3];
	ld.param.u32 	%r48, [_Z12SQBjlBlkBjrBjjjjjjjjjjj_param_4];
	ld.param.u32 	%r19, [_Z12SQBjlBlkBjrBjjjjjjjjjjj_param_5];
	ld.param.u32 	%r20, [_Z12SQBjlBlkBjrBjjjjjjjjjjj_param_6];
	ld.param.u32 	%r21, [_Z12SQBjlBlkBjrBjjjjjjjjjjj_param_7];
	ld.param.u32 	%r22, [_Z12SQBjlBlkBjrBjjjjjjjjjjj_param_8];
	ld.param.u32 	%r23, [_Z12SQBjlBlkBjrBjjjjjjjjjjj_param_9];
	not.b32 	%r24, %r19;
	add.s32 	%r25, %r23, %r24;
	setp.eq.s32 	%p1, %r17, %r25;
	@%p1 bra 	$L__BB27_7;
	setp.eq.s32 	%p2, %r48, 0;
	mov.b32 	%r50, 0;
	@%p2 bra 	$L__BB27_6;
	add.s32 	%r1, %r17, 1;
	mov.b32 	%r50, 0;
$L__BB27_3:
	neg.s32 	%r28, %r48;
	and.b32  	%r5, %r48, %r28;
	or.b32  	%r29, %r5, %r14;
	shl.b32 	%r6, %r29, 1;
	or.b32  	%r30, %r5, %r15;
	shr.u32 	%r7, %r30, 1;
	or.b32  	%r8, %r5, %r16;
	or.b32  	%r31, %r7, %r8;
	or.b32  	%r32, %r31, %r6;
	not.b32 	%r33, %r32;
	and.b32  	%r9, %r22, %r33;
	setp.eq.s32 	%p3, %r9, 0;
	@%p3 bra 	$L__BB27_5;
	{ // callseq 50, 0
	.param .b32 param0;
	st.param.b32 	[param0], %r6;
	.param .b32 param1;
	st.param.b32 	[param1], %r7;
	.param .b32 param2;
	st.param.b32 	[param2], %r8;
	.param .b32 param3;
	st.param.b32 	[param3], %r1;
	.param .b32 param4;
	st.param.b32 	[param4], %r9;
	.param .b32 param5;
	st.param.b32 	[param5], %r19;
	.param .b32 param6;
	st.param.b32 	[param6], %r20;
	.param .b32 param7;
	st.param.b32 	[param7], %r21;
	.param .b32 param8;
	st.param.b32 	[param8], %r22;
	.param .b32 param9;
	st.param.b32 	[param9], %r23;
	.param .b32 retval0;
	call.uni (retval0), 
	_Z12SQBjlBlkBjrBjjjjjjjjjjj, 
	(
	param0, 
	param1, 
	param2, 
	param3, 
	param4, 
	param5, 
	param6, 
	param7, 
	param8, 
	param9
	);
	ld.param.b32 	%r34, [retval0];
	} // callseq 50
	add.s32 	%r50, %r34, %r50;
$L__BB27_5:
	setp.ne.s32 	%p4, %r5, %r48;
	xor.b32  	%r48, %r5, %r48;
	@%p4 bra 	$L__BB27_3;
$L__BB27_6:
	st.param.b32 	[func_retval0], %r50;
	ret;
$L__BB27_7:
	add.s32 	%r36, %r23, -1;
	mov.b32 	%r37, 1;
	shl.b32 	%r38, %r37, %r36;
	or.b32  	%r39, %r38, %r15;
	shl.b32 	%r40, %r14, 1;
	shr.u32 	%r41, %r39, 1;
	or.b32  	%r42, %r16, %r40;
	or.b32  	%r43, %r42, %r41;
	not.b32 	%r44, %r43;
	and.b32  	%r45, %r22, %r44;
	{ // callseq 51, 0
	.param .b32 param0;
	st.param.b32 	[param0], %r40;
	.param .b32 param1;
	st.param.b32 	[param1], %r41;
	.param .b32 param2;
	st.param.b32 	[param2], %r16;
	.param .b32 param3;
	st.param.b32 	[param3], %r17;
	.param .b32 param4;
	st.param.b32 	[param4], %r45;
	.param .b32 param5;
	st.param.b32 	[param5], %r19;
	.param .b32 param6;
	st.param.b32 	[param6], %r20;
	.param .b32 param7;
	st.param.b32 	[param7], %r21;
	.param .b32 param8;
	st.param.b32 	[param8], %r22;
	.param .b32 param9;
	st.param.b32 	[param9], %r23;
	.param .b32 retval0;
	call.uni (retval0), 
	_Z9SQBlkBjrBjjjjjjjjjjj, 
	(
	param0, 
	param1, 
	param2, 
	param3, 
	param4, 
	param5, 
	param6, 
	param7, 
	param8, 
	param9
	);
	ld.param.b32 	%r50, [retval0];
	} // callseq 51
	bra.uni 	$L__BB27_6;

}
	// .globl	_Z19execSolutionsKernelP13ConstellationPjij
.visible .entry _Z19execSolutionsKernelP13ConstellationPjij(
	.param .u64 .ptr .align 1 _Z19execSolutionsKernelP13ConstellationPjij_param_0,
	.param .u64 .ptr .align 1 _Z19execSolutionsKernelP13ConstellationPjij_param_1,
	.param .u32 _Z19execSolutionsKernelP13ConstellationPjij_param_2,
	.param .u32 _Z19execSolutionsKernelP13ConstellationPjij_param_3
)
{
	.reg .pred 	%p<49>;
	.reg .b32 	%r<204>;
	.reg .b64 	%rd<9>;
	// demoted variable
	.shared .align 4 .b8 _ZZ19execSolutionsKernelP13ConstellationPjijE3sum[384];
	ld.param.u64 	%rd2, [_Z19execSolutionsKernelP13ConstellationPjij_param_0];
	ld.param.u64 	%rd3, [_Z19execSolutionsKernelP13ConstellationPjij_param_1];
	ld.param.u32 	%r76, [_Z19execSolutionsKernelP13ConstellationPjij_param_2];
	ld.param.u32 	%r78, [_Z19execSolutionsKernelP13ConstellationPjij_param_3];
	mov.u32 	%r1, %tid.x;
	mov.u32 	%r2, %ctaid.x;
	mov.u32 	%r79, %ntid.x;
	mad.lo.s32 	%r3, %r2, %r79, %r1;
	shl.b32 	%r80, %r1, 2;
	mov.u32 	%r81, _ZZ19execSolutionsKernelP13ConstellationPjijE3sum;
	add.s32 	%r4, %r81, %r80;
	setp.ge.u32 	%p1, %r3, %r78;
	mov.b32 	%r203, 0;
	@%p1 bra 	$L__BB28_73;
	cvta.to.global.u64 	%rd4, %rd2;
	mul.wide.u32 	%rd5, %r3, 32;
	add.s64 	%rd1, %rd4, %rd5;
	ld.global.u32 	%r5, [%rd1+16];
	shr.s32 	%r6, %r5, 20;
	setp.ne.s32 	%p2, %r6, 69;
	@%p2 bra 	$L__BB28_3;
	mov.b32 	%r199, 0;
	st.shared.u32 	[%r4], %r199;
	bra.uni 	$L__BB28_87;
$L__BB28_3:
	shr.u32 	%r82, %r5, 10;
	and.b32  	%r7, %r82, 31;
	shr.u32 	%r8, %r5, 5;
	and.b32  	%r9, %r8, 31;
	and.b32  	%r10, %r5, 31;
	setp.eq.s32 	%p3, %r76, 32;
	mov.b32 	%r83, -1;
	shl.b32 	%r84, %r83, %r76;
	not.b32 	%r85, %r84;
	selp.b32 	%r11, -1, %r85, %p3;
	ld.global.u32 	%r86, [%rd1+4];
	shr.u32 	%r87, %r86, 1;
	ld.global.v2.u32 	{%r88, %r89}, [%rd1+8];
	shr.u32 	%r200, %r88, 1;
	shr.u32 	%r90, %r89, 1;
	add.s32 	%r13, %r76, -2;
	shl.b32 	%r91, %r83, %r13;
	or.b32  	%r14, %r90, %r91;
	not.b32 	%r92, %r7;
	add.s32 	%r15, %r76, %r92;
	mov.b32 	%r93, 1;
	shl.b32 	%r16, %r93, %r15;
	not.b32 	%r94, %r10;
	add.s32 	%r17, %r76, %r94;
	shl.b32 	%r95, %r93, %r17;
	or.b32  	%r96, %r16, %r95;
	sub.s32 	%r97, %r76, %r6;
	shr.u32 	%r98, %r96, %r97;
	or.b32  	%r18, %r98, %r87;
	setp.le.s32 	%p4, %r6, %r9;
	@%p4 bra 	$L__BB28_5;
	not.b32 	%r99, %r6;
	add.s32 	%r100, %r76, %r99;
	add.s32 	%r101, %r100, %r9;
	add.s32 	%r102, %r101, -1;
	mov.b32 	%r103, 1;
	shl.b32 	%r104, %r103, %r102;
	or.b32  	%r200, %r104, %r200;
$L__BB28_5:
	shl.b32 	%r21, %r76, 1;
	sub.s32 	%r105, %r21, %r6;
	add.s32 	%r106, %r105, -33;
	setp.lt.s32 	%p5, %r7, %r106;
	sub.s32 	%r107, %r13, %r6;
	shl.b32 	%r108, %r16, %r107;
	selp.b32 	%r109, 0, %r108, %p5;
	or.b32  	%r22, %r200, %r109;
	or.b32  	%r110, %r18, %r14;
	or.b32  	%r111, %r110, %r22;
	not.b32 	%r112, %r111;
	and.b32  	%r23, %r11, %r112;
	add.s32 	%r24, %r76, -3;
	setp.ge.s32 	%p6, %r7, %r24;
	@%p6 bra 	$L__BB28_29;
	add.s32 	%r25, %r7, 1;
	add.s32 	%r146, %r105, -34;
	setp.le.s32 	%p27, %r7, %r146;
	@%p27 bra 	$L__BB28_22;
	setp.ge.u32 	%p31, %r9, %r10;
	@%p31 bra 	$L__BB28_15;
	add.s32 	%r26, %r9, -1;
	add.s32 	%r27, %r10, -1;
	setp.ge.s32 	%p35, %r6, %r10;
	@%p35 bra 	$L__BB28_14;
	setp.ge.s32 	%p36, %r6, %r9;
	@%p36 bra 	$L__BB28_13;
	add.s32 	%r162, %r9, 1;
	setp.eq.s32 	%p37, %r10, %r162;
	@%p37 bra 	$L__BB28_12;
	{ // callseq 83, 0
	.param .b32 param0;
	st.param.b32 	[param0], %r18;
	.param .b32 param1;
	st.param.b32 	[param1], %r22;
	.param .b32 param2;
	st.param.b32 	[param2], %r14;
	.param .b32 param3;
	st.param.b32 	[param3], %r6;
	.param .b32 param4;
	st.param.b32 	[param4], %r23;
	.param .b32 param5;
	st.param.b32 	[param5], %r25;
	.param .b32 param6;
	st.param.b32 	[param6], %r13;
	.param .b32 param7;
	st.param.b32 	[param7], %r26;
	.param .b32 param8;
	st.param.b32 	[param8], %r27;
	.param .b32 param9;
	st.param.b32 	[param9], %r11;
	.param .b32 param10;
	st.param.b32 	[param10], %r76;
	.param .b32 retval0;
	call.uni (retval0), 
	_Z10SQBkBlBjrBjjjjjjjjjjj, 
	(
	param0, 
	param1, 
	param2, 
	param3, 
	param4, 
	param5, 
	param6, 
	param7, 
	param8, 
	param9, 
	param10
	);
	ld.param.b32 	%r201, [retval0];
	} // callseq 83
	bra.uni 	$L__BB28_70;
$L__BB28_12:
	{ // callseq 84, 0
	.param .b32 param0;
	st.param.b32 	[param0], %r18;
	.param .b32 param1;
	st.param.b32 	[param1], %r22;
	.param .b32 param2;
	st.param.b32 	[param2], %r14;
	.param .b32 param3;
	st.param.b32 	[param3], %r6;
	.param .b32 param4;
	st.param.b32 	[param4], %r23;
	.param .b32 param5;
	st.param.b32 	[param5], %r25;
	.param .b32 param6;
	st.param.b32 	[param6], %r13;
	.param .b32 param7;
	st.param.b32 	[param7], %r26;
	.param .b32 param8;
	st.param.b32 	[param8], %r11;
	.param .b32 param9;
	st.param.b32 	[param9], %r76;
	.param .b32 retval0;
	call.uni (retval0), 
	_Z9SQBklBjrBjjjjjjjjjjj, 
	(
	param0, 
	param1, 
	param2, 
	param3, 
	param4, 
	param5, 
	param6, 
	param7, 
	param8, 
	param9
	);
	ld.param.b32 	%r201, [retval0];
	} // callseq 84
	bra.uni 	$L__BB28_70;
$L__BB28_13:
	{ // callseq 82, 0
	.param .b32 param0;
	st.param.b32 	[param0], %r18;
	.param .b32 param1;
	st.param.b32 	[param1], %r22;
	.param .b32 param2;
	st.param.b32 	[param2], %r14;
	.param .b32 param3;
	st.param.b32 	[param3], %r6;
	.param .b32 param4;
	st.param.b32 	[param4], %r23;
	.param .b32 param5;
	st.param.b32 	[param5], %r25;
	.param .b32 param6;
	st.param.b32 	[param6], %r13;
	.param .b32 param7;
	st.param.b32 	[param7], %r27;
	.param .b32 param8;
	st.param.b32 	[param8], %r11;
	.param .b32 retval0;
	call.uni (retval0), 
	_Z8SQBlBjrBjjjjjjjjjjj, 
	(
	param0, 
	param1, 
	param2, 
	param3, 
	param4, 
	param5, 
	param6, 
	param7, 
	param8
	);
	ld.param.b32 	%r201, [retval0];
	} // callseq 82
	bra.uni 	$L__BB28_70;
$L__BB28_14:
	{ // callseq 81, 0
	.param .b32 param0;
	st.param.b32 	[param0], %r18;
	.param .b32 param1;
	st.param.b32 	[param1], %r22;
	.param .b32 param2;
	st.param.b32 	[param2], %r14;
	.param .b32 param3;
	st.param.b32 	[param3], %r6;
	.param .b32 param4;
	st.param.b32 	[param4], %r23;
	.param .b32 param5;
	st.param.b32 	[param5], %r25;
	.param .b32 param6;
	st.param.b32 	[param6], %r13;
	.param .b32 param7;
	st.param.b32 	[param7], %r11;
	.param .b32 retval0;
	call.uni (retval0), 
	_Z6SQBjrBjjjjjjjjjjj, 
	(
	param0, 
	param1, 
	param2, 
	param3, 
	param4, 
	param5, 
	param6, 
	param7
	);
	ld.param.b32 	%r201, [retval0];
	} // callseq 81
	bra.uni 	$L__BB28_70;
$L__BB28_15:
	add.s32 	%r32, %r10, -1;
	add.s32 	%r33, %r9, -1;
	setp.ge.s32 	%p32, %r6, %r9;
	@%p32 bra 	$L__BB28_21;
	setp.ge.s32 	%p33, %r6, %r10;
	@%p33 bra 	$L__BB28_20;
	add.s32 	%r157, %r10, 1;
	setp.eq.s32 	%p34, %r9, %r157;
	@%p34 bra 	$L__BB28_19;
	{ // callseq 79, 0
	.param .b32 param0;
	st.param.b32 	[param0], %r18;
	.param .b32 param1;
	st.param.b32 	[param1], %r22;
	.param .b32 param2;
	st.param.b32 	[param2], %r14;
	.param .b32 param3;
	st.param.b32 	[param3], %r6;
	.param .b32 param4;
	st.param.b32 	[param4], %r23;
	.param .b32 param5;
	st.param.b32 	[param5], %r25;
	.param .b32 param6;
	st.param.b32 	[param6], %r13;
	.param .b32 param7;
	st.param.b32 	[param7], %r32;
	.param .b32 param8;
	st.param.b32 	[param8], %r33;
	.param .b32 param9;
	st.param.b32 	[param9], %r11;
	.param .b32 param10;
	st.param.b32 	[param10], %r76;
	.param .b32 retval0;
	call.uni (retval0), 
	_Z10SQBlBkBjrBjjjjjjjjjjj, 
	(
	param0, 
	param1, 
	param2, 
	param3, 
	param4, 
	param5, 
	param6, 
	param7, 
	param8, 
	param9, 
	param10
	);
	ld.param.b32 	%r201, [retval0];
	} // callseq 79
	bra.uni 	$L__BB28_70;
$L__BB28_19:
	{ // callseq 80, 0
	.param .b32 param0;
	st.param.b32 	[param0], %r18;
	.param .b32 param1;
	st.param.b32 	[param1], %r22;
	.param .b32 param2;
	st.param.b32 	[param2], %r14;
	.param .b32 param3;
	st.param.b32 	[param3], %r6;
	.param .b32 param4;
	st.param.b32 	[param4], %r23;
	.param .b32 param5;
	st.param.b32 	[param5], %r25;
	.param .b32 param6;
	st.param.b32 	[param6], %r13;
	.param .b32 param7;
	st.param.b32 	[param7], %r32;
	.param .b32 param8;
	st.param.b32 	[param8], %r11;
	.param .b32 param9;
	st.param.b32 	[param9], %r76;
	.param .b32 retval0;
	call.uni (retval0), 
	_Z9SQBlkBjrBjjjjjjjjjjj, 
	(
	param0, 
	param1, 
	param2, 
	param3, 
	param4, 
	param5, 
	param6, 
	param7, 
	param8, 
	param9
	);
	ld.param.b32 	%r201, [retval0];
	} // callseq 80
	bra.uni 	$L__BB28_70;
$L__BB28_20:
	{ // callseq 78, 0
	.param .b32 param0;
	st.param.b32 	[param0], %r18;
	.param .b32 param1;
	st.param.b32 	[param1], %r22;
	.param .b32 param2;
	st.param.b32 	[param2], %r14;
	.param .b32 param3;
	st.param.b32 	[param3], %r6;
	.param .b32 param4;
	st.param.b32 	[param4], %r23;
	.param .b32 param5;
	st.param.b32 	[param5], %r25;
	.param .b32 param6;
	st.param.b32 	[param6], %r13;
	.param .b32 param7;
	st.param.b32 	[param7], %r33;
	.param .b32 param8;
	st.param.b32 	[param8], %r11;
	.param .b32 param9;
	st.param.b32 	[param9], %r76;
	.param .b32 retval0;
	call.uni (retval0), 
	_Z8SQBkBjrBjjjjjjjjjjj, 
	(
	param0, 
	param1, 
	param2, 
	param3, 
	param4, 
	param5, 
	param6, 
	param7, 
	param8, 
	param9
	);
	ld.param.b32 	%r201, [retval0];
	} // callseq 78
	bra.uni 	$L__BB28_70;
$L__BB28_21:
	{ // callseq 77, 0
	.param .b32 param0;
	st.param.b32 	[param0], %r18;
	.param .b32 param1;
	st.param.b32 	[param1], %r22;
	.param .b32 param2;
	st.param.b32 	[param2], %r14;
	.param .b32 param3;
	st.param.b32 	[param3], %r6;
	.param .b32 param4;
	st.param.b32 	[param4], %r23;
	.param .b32 param5;
	st.param.b32 	[param5], %r25;
	.param .b32 param6;
	st.param.b32 	[param6], %r13;
	.param .b32 param7;
	st.param.b32 	[param7], %r11;
	.param .b32 retval0;
	call.uni (retval0), 
	_Z6SQBjrBjjjjjjjjjjj, 
	(
	param0, 
	param1, 
	param2, 
	param3, 
	param4, 
	param5, 
	param6, 
	param7
	);
	ld.param.b32 	%r201, [retval0];
	} // callseq 77
	bra.uni 	$L__BB28_70;
$L__BB28_22:
	setp.ge.u32 	%p28, %r9, %r10;
	@%p28 bra 	$L__BB28_26;
	add.s32 	%r38, %r9, -1;
	add.s32 	%r151, %r9, 1;
	setp.eq.s32 	%p30, %r10, %r151;
	@%p30 bra 	$L__BB28_25;
	add.s32 	%r152, %r10, -1;
	{ // callseq 75, 0
	.param .b32 param0;
	st.param.b32 	[param0], %r18;
	.param .b32 param1;
	st.param.b32 	[param1], %r22;
	.param .b32 param2;
	st.param.b32 	[param2], %r14;
	.param .b32 param3;
	st.param.b32 	[param3], %r6;
	.param .b32 param4;
	st.param.b32 	[param4], %r23;
	.param .b32 param5;
	st.param.b32 	[param5], %r25;
	.param .b32 param6;
	st.param.b32 	[param6], %r13;
	.param .b32 param7;
	st.param.b32 	[param7], %r38;
	.param .b32 param8;
	st.param.b32 	[param8], %r152;
	.param .b32 param9;
	st.param.b32 	[param9], %r11;
	.param .b32 param10;
	st.param.b32 	[param10], %r76;
	.param .b32 retval0;
	call.uni (retval0), 
	_Z13SQBjlBkBlBjrBjjjjjjjjjjj, 
	(
	param0, 
	param1, 
	param2, 
	param3, 
	param4, 
	param5, 
	param6, 
	param7, 
	param8, 
	param9, 
	param10
	);
	ld.param.b32 	%r201, [retval0];
	} // callseq 75
	bra.uni 	$L__BB28_70;
$L__BB28_25:
	{ // callseq 76, 0
	.param .b32 param0;
	st.param.b32 	[param0], %r18;
	.param .b32 param1;
	st.param.b32 	[param1], %r22;
	.param .b32 param2;
	st.param.b32 	[param2], %r14;
	.param .b32 param3;
	st.param.b32 	[param3], %r6;
	.param .b32 param4;
	st.param.b32 	[param4], %r23;
	.param .b32 param5;
	st.param.b32 	[param5], %r25;
	.param .b32 param6;
	st.param.b32 	[param6], %r13;
	.param .b32 param7;
	st.param.b32 	[param7], %r38;
	.param .b32 param8;
	st.param.b32 	[param8], %r11;
	.param .b32 param9;
	st.param.b32 	[param9], %r76;
	.param .b32 retval0;
	call.uni (retval0), 
	_Z12SQBjlBklBjrBjjjjjjjjjjj, 
	(
	param0, 
	param1, 
	param2, 
	param3, 
	param4, 
	param5, 
	param6, 
	param7, 
	param8, 
	param9
	);
	ld.param.b32 	%r201, [retval0];
	} // callseq 76
	bra.uni 	$L__BB28_70;
$L__BB28_26:
	add.s32 	%r41, %r10, -1;
	add.s32 	%r147, %r10, 1;
	setp.eq.s32 	%p29, %r9, %r147;
	@%p29 bra 	$L__BB28_28;
	add.s32 	%r148, %r9, -1;
	{ // callseq 73, 0
	.param .b32 param0;
	st.param.b32 	[param0], %r18;
	.param .b32 param1;
	st.param.b32 	[param1], %r22;
	.param .b32 param2;
	st.param.b32 	[param2], %r14;
	.param .b32 param3;
	st.param.b32 	[param3], %r6;
	.param .b32 param4;
	st.param.b32 	[param4], %r23;
	.param .b32 param5;
	st.param.b32 	[param5], %r25;
	.param .b32 param6;
	st.param.b32 	[param6], %r13;
	.param .b32 param7;
	st.param.b32 	[param7], %r41;
	.param .b32 param8;
	st.param.b32 	[param8], %r148;
	.param .b32 param9;
	st.param.b32 	[param9], %r11;
	.param .b32 param10;
	st.param.b32 	[param10], %r76;
	.param .b32 retval0;
	call.uni (retval0), 
	_Z13SQBjlBlBkBjrBjjjjjjjjjjj, 
	(
	param0, 
	param1, 
	param2, 
	param3, 
	param4, 
	param5, 
	param6, 
	param7, 
	param8, 
	param9, 
	param10
	);
	ld.param.b32 	%r201, [retval0];
	} // callseq 73
	bra.uni 	$L__BB28_70;
$L__BB28_28:
	{ // callseq 74, 0
	.param .b32 param0;
	st.param.b32 	[param0], %r18;
	.param .b32 param1;
	st.param.b32 	[param1], %r22;
	.param .b32 param2;
	st.param.b32 	[param2], %r14;
	.param .b32 param3;
	st.param.b32 	[param3], %r6;
	.param .b32 param4;
	st.param.b32 	[param4], %r23;
	.param .b32 param5;
	st.param.b32 	[param5], %r25;
	.param .b32 param6;
	st.param.b32 	[param6], %r13;
	.param .b32 param7;
	st.param.b32 	[param7], %r41;
	.param .b32 param8;
	st.param.b32 	[param8], %r11;
	.param .b32 param9;
	st.param.b32 	[param9], %r76;
	.param .b32 retval0;
	call.uni (retval0), 
	_Z12SQBjlBlkBjrBjjjjjjjjjjj, 
	(
	param0, 
	param1, 
	param2, 
	param3, 
	param4, 
	param5, 
	param6, 
	param7, 
	param8, 
	param9
	);
	ld.param.b32 	%r201, [retval0];
	} // callseq 74
	bra.uni 	$L__BB28_70;
$L__BB28_29:
	setp.ne.s32 	%p7, %r7, %r24;
	@%p7 bra 	$L__BB28_45;
	setp.ge.u32 	%p20, %r9, %r10;
	@%p20 bra 	$L__BB28_38;
	add.s32 	%r44, %r9, -1;
	add.s32 	%r45, %r10, -1;
	setp.ge.s32 	%p24, %r6, %r10;
	@%p24 bra 	$L__BB28_37;
	setp.ge.s32 	%p25, %r6, %r9;
	@%p25 bra 	$L__BB28_36;
	add.s32 	%r142, %r9, 1;
	setp.eq.s32 	%p26, %r10, %r142;
	@%p26 bra 	$L__BB28_35;
	{ // callseq 71, 0
	.param .b32 param0;
	st.param.b32 	[param0], %r18;
	.param .b32 param1;
	st.param.b32 	[param1], %r22;
	.param .b32 param2;
	st.param.b32 	[param2], %r14;
	.param .b32 param3;
	st.param.b32 	[param3], %r6;
	.param .b32 param4;
	st.param.b32 	[param4], %r23;
	.param .b32 param5;
	st.param.b32 	[param5], %r13;
	.param .b32 param6;
	st.param.b32 	[param6], %r44;
	.param .b32 param7;
	st.param.b32 	[param7], %r45;
	.param .b32 param8;
	st.param.b32 	[param8], %r11;
	.param .b32 param9;
	st.param.b32 	[param9], %r76;
	.param .b32 retval0;
	call.uni (retval0), 
	_Z9SQd2BkBlBjjjjjjjjjjj, 
	(
	param0, 
	param1, 
	param2, 
	param3, 
	param4, 
	param5, 
	param6, 
	param7, 
	param8, 
	param9
	);
	ld.param.b32 	%r201, [retval0];
	} // callseq 71
	bra.uni 	$L__BB28_70;
$L__BB28_35:
	{ // callseq 72, 0
	.param .b32 param0;
	st.param.b32 	[param0], %r18;
	.param .b32 param1;
	st.param.b32 	[param1], %r22;
	.param .b32 param2;
	st.param.b32 	[param2], %r14;
	.param .b32 param3;
	st.param.b32 	[param3], %r6;
	.param .b32 param4;
	st.param.b32 	[param4], %r23;
	.param .b32 param5;
	st.param.b32 	[param5], %r13;
	.param .b32 param6;
	st.param.b32 	[param6], %r44;
	.param .b32 param7;
	st.param.b32 	[param7], %r11;
	.param .b32 param8;
	st.param.b32 	[param8], %r76;
	.param .b32 retval0;
	call.uni (retval0), 
	_Z8SQd2BklBjjjjjjjjjjj, 
	(
	param0, 
	param1, 
	param2, 
	param3, 
	param4, 
	param5, 
	param6, 
	param7, 
	param8
	);
	ld.param.b32 	%r201, [retval0];
	} // callseq 72
	bra.uni 	$L__BB28_70;
$L__BB28_36:
	{ // callseq 70, 0
	.param .b32 param0;
	st.param.b32 	[param0], %r18;
	.param .b32 param1;
	st.param.b32 	[param1], %r22;
	.param .b32 param2;
	st.param.b32 	[param2], %r14;
	.param .b32 param3;
	st.param.b32 	[param3], %r6;
	.param .b32 param4;
	st.param.b32 	[param4], %r23;
	.param .b32 param5;
	st.param.b32 	[param5], %r13;
	.param .b32 param6;
	st.param.b32 	[param6], %r45;
	.param .b32 param7;
	st.param.b32 	[param7], %r11;
	.param .b32 retval0;
	call.uni (retval0), 
	_Z7SQd2BlBjjjjjjjjjjj, 
	(
	param0, 
	param1, 
	param2, 
	param3, 
	param4, 
	param5, 
	param6, 
	param7
	);
	ld.param.b32 	%r201, [retval0];
	} // callseq 70
	bra.uni 	$L__BB28_70;
$L__BB28_37:
	{ // callseq 69, 0
	.param .b32 param0;
	st.param.b32 	[param0], %r18;
	.param .b32 param1;
	st.param.b32 	[param1], %r22;
	.param .b32 param2;
	st.param.b32 	[param2], %r14;
	.param .b32 param3;
	st.param.b32 	[param3], %r6;
	.param .b32 param4;
	st.param.b32 	[param4], %r23;
	.param .b32 param5;
	st.param.b32 	[param5], %r13;
	.param .b32 param6;
	st.param.b32 	[param6], %r11;
	.param .b32 retval0;
	call.uni (retval0), 
	_Z5SQd2Bjjjjjjjjjjj, 
	(
	param0, 
	param1, 
	param2, 
	param3, 
	param4, 
	param5, 
	param6
	);
	ld.param.b32 	%r201, [retval0];
	} // callseq 69
	bra.uni 	$L__BB28_70;
$L__BB28_38:
	add.s32 	%r50, %r10, -1;
	add.s32 	%r51, %r9, -1;
	setp.ge.s32 	%p21, %r6, %r9;
	@%p21 bra 	$L__BB28_44;
	setp.ge.s32 	%p22, %r6, %r10;
	@%p22 bra 	$L__BB28_43;
	add.s32 	%r137, %r10, 1;
	setp.eq.s32 	%p23, %r9, %r137;
	@%p23 bra 	$L__BB28_42;
	{ // callseq 67, 0
	.param .b32 param0;
	st.param.b32 	[param0], %r18;
	.param .b32 param1;
	st.param.b32 	[param1], %r22;
	.param .b32 param2;
	st.param.b32 	[param2], %r14;
	.param .b32 param3;
	st.param.b32 	[param3], %r6;
	.param .b32 param4;
	st.param.b32 	[param4], %r23;
	.param .b32 param5;
	st.param.b32 	[param5], %r13;
	.param .b32 param6;
	st.param.b32 	[param6], %r50;
	.param .b32 param7;
	st.param.b32 	[param7], %r51;
	.param .b32 param8;
	st.param.b32 	[param8], %r11;
	.param .b32 param9;
	st.param.b32 	[param9], %r76;
	.param .b32 retval0;
	call.uni (retval0), 
	_Z9SQd2BlBkBjjjjjjjjjjj, 
	(
	param0, 
	param1, 
	param2, 
	param3, 
	param4, 
	param5, 
	param6, 
	param7, 
	param8, 
	param9
	);
	ld.param.b32 	%r201, [retval0];
	} // callseq 67
	bra.uni 	$L__BB28_70;
$L__BB28_42:
	{ // callseq 68, 0
	.param .b32 param0;
	st.param.b32 	[param0], %r18;
	.param .b32 param1;
	st.param.b32 	[param1], %r22;
	.param .b32 param2;
	st.param.b32 	[param2], %r14;
	.param .b32 param3;
	st.param.b32 	[param3], %r6;
	.param .b32 param4;
	st.param.b32 	[param4], %r23;
	.param .b32 param5;
	st.param.b32 	[param5], %r13;
	.param .b32 param6;
	st.param.b32 	[param6], %r50;
	.param .b32 param7;
	st.param.b32 	[param7], %r11;
	.param .b32 param8;
	st.param.b32 	[param8], %r76;
	.param .b32 retval0;
	call.uni (retval0), 
	_Z8SQd2BlkBjjjjjjjjjjj, 
	(
	param0, 
	param1, 
	param2, 
	param3, 
	param4, 
	param5, 
	param6, 
	param7, 
	param8
	);
	ld.param.b32 	%r201, [retval0];
	} // callseq 68
	bra.uni 	$L__BB28_70;
$L__BB28_43:
	{ // callseq 66, 0
	.param .b32 param0;
	st.param.b32 	[param0], %r18;
	.param .b32 param1;
	st.param.b32 	[param1], %r22;
	.param .b32 param2;
	st.param.b32 	[param2], %r14;
	.param .b32 param3;
	st.param.b32 	[param3], %r6;
	.param .b32 param4;
	st.param.b32 	[param4], %r23;
	.param .b32 param5;
	st.param.b32 	[param5], %r13;
	.param .b32 param6;
	st.param.b32 	[param6], %r51;
	.param .b32 param7;
	st.param.b32 	[param7], %r11;
	.param .b32 param8;
	st.param.b32 	[param8], %r76;
	.param .b32 retval0;
	call.uni (retval0), 
	_Z7SQd2BkBjjjjjjjjjjj, 
	(
	param0, 
	param1, 
	param2, 
	param3, 
	param4, 
	param5, 
	param6, 
	param7, 
	param8
	);
	ld.param.b32 	%r201, [retval0];
	} // callseq 66
	bra.uni 	$L__BB28_70;
$L__BB28_44:
	{ // callseq 65, 0
	.param .b32 param0;
	st.param.b32 	[param0], %r18;
	.param .b32 param1;
	st.param.b32 	[param1], %r22;
	.param .b32 param2;
	st.param.b32 	[param2], %r14;
	.param .b32 param3;
	st.param.b32 	[param3], %r6;
	.param .b32 param4;
	st.param.b32 	[param4], %r23;
	.param .b32 param5;
	st.param.b32 	[param5], %r13;
	.param .b32 param6;
	st.param.b32 	[param6], %r11;
	.param .b32 retval0;
	call.uni (retval0), 
	_Z5SQd2Bjjjjjjjjjjj, 
	(
	param0, 
	param1, 
	param2, 
	param3, 
	param4, 
	param5, 
	param6
	);
	ld.param.b32 	%r201, [retval0];
	} // callseq 65
	bra.uni 	$L__BB28_70;
$L__BB28_45:
	setp.ne.s32 	%p8, %r7, %r13;
	@%p8 bra 	$L__BB28_67;
	setp.ge.u32 	%p10, %r9, %r10;
	@%p10 bra 	$L__BB28_54;
	setp.ge.s32 	%p17, %r6, %r10;
	@%p17 bra 	$L__BB28_53;
	setp.ge.s32 	%p18, %r6, %r9;
	@%p18 bra 	$L__BB28_52;
	add.s32 	%r56, %r9, -1;
	add.s32 	%r131, %r9, 1;
	setp.eq.s32 	%p19, %r10, %r131;
	@%p19 bra 	$L__BB28_51;
	add.s32 	%r132, %r10, -1;
	{ // callseq 63, 0
	.param .b32 param0;
	st.param.b32 	[param0], %r18;
	.param .b32 param1;
	st.param.b32 	[param1], %r22;
	.param .b32 param2;
	st.param.b32 	[param2], %r14;
	.param .b32 param3;
	st.param.b32 	[param3], %r6;
	.param .b32 param4;
	st.param.b32 	[param4], %r23;
	.param .b32 param5;
	st.param.b32 	[param5], %r7;
	.param .b32 param6;
	st.param.b32 	[param6], %r56;
	.param .b32 param7;
	st.param.b32 	[param7], %r132;
	.param .b32 param8;
	st.param.b32 	[param8], %r11;
	.param .b32 param9;
	st.param.b32 	[param9], %r76;
	.param .b32 retval0;
	call.uni (retval0), 
	_Z9SQd1BkBlBjjjjjjjjjjj, 
	(
	param0, 
	param1, 
	param2, 
	param3, 
	param4, 
	param5, 
	param6, 
	param7, 
	param8, 
	param9
	);
	ld.param.b32 	%r201, [retval0];
	} // callseq 63
	bra.uni 	$L__BB28_70;
$L__BB28_51:
	{ // callseq 64, 0
	.param .b32 param0;
	st.param.b32 	[param0], %r18;
	.param .b32 param1;
	st.param.b32 	[param1], %r22;
	.param .b32 param2;
	st.param.b32 	[param2], %r14;
	.param .b32 param3;
	st.param.b32 	[param3], %r6;
	.param .b32 param4;
	st.param.b32 	[param4], %r23;
	.param .b32 param5;
	st.param.b32 	[param5], %r7;
	.param .b32 param6;
	st.param.b32 	[param6], %r56;
	.param .b32 param7;
	st.param.b32 	[param7], %r11;
	.param .b32 param8;
	st.param.b32 	[param8], %r76;
	.param .b32 retval0;
	call.uni (retval0), 
	_Z8SQd1BklBjjjjjjjjjjj, 
	(
	param0, 
	param1, 
	param2, 
	param3, 
	param4, 
	param5, 
	param6, 
	param7, 
	param8
	);
	ld.param.b32 	%r201, [retval0];
	} // callseq 64
	bra.uni 	$L__BB28_70;
$L__BB28_52:
	add.s32 	%r129, %r10, -1;
	{ // callseq 62, 0
	.param .b32 param0;
	st.param.b32 	[param0], %r18;
	.param .b32 param1;
	st.param.b32 	[param1], %r22;
	.param .b32 param2;
	st.param.b32 	[param2], %r14;
	.param .b32 param3;
	st.param.b32 	[param3], %r6;
	.param .b32 param4;
	st.param.b32 	[param4], %r23;
	.param .b32 param5;
	st.param.b32 	[param5], %r7;
	.param .b32 param6;
	st.param.b32 	[param6], %r129;
	.param .b32 param7;
	st.param.b32 	[param7], %r11;
	.param .b32 retval0;
	call.uni (retval0), 
	_Z7SQd1BlBjjjjjjjjjjj, 
	(
	param0, 
	param1, 
	param2, 
	param3, 
	param4, 
	param5, 
	param6, 
	param7
	);
	ld.param.b32 	%r201, [retval0];
	} // callseq 62
	bra.uni 	$L__BB28_70;
$L__BB28_53:
	{ // callseq 61, 0
	.param .b32 param0;
	st.param.b32 	[param0], %r18;
	.param .b32 param1;
	st.param.b32 	[param1], %r22;
	.param .b32 param2;
	st.param.b32 	[param2], %r14;
	.param .b32 param3;
	st.param.b32 	[param3], %r6;
	.param .b32 param4;
	st.param.b32 	[param4], %r23;
	.param .b32 param5;
	st.param.b32 	[param5], %r7;
	.param .b32 param6;
	st.param.b32 	[param6], %r11;
	.param .b32 retval0;
	call.uni (retval0), 
	_Z5SQd1Bjjjjjjjjjjj, 
	(
	param0, 
	param1, 
	param2, 
	param3, 
	param4, 
	param5, 
	param6
	);
	ld.param.b32 	%r201, [retval0];
	} // callseq 61
	bra.uni 	$L__BB28_70;
$L__BB28_54:
	setp.ge.s32 	%p11, %r6, %r9;
	@%p11 bra 	$L__BB28_66;
	setp.ge.s32 	%p12, %r6, %r10;
	@%p12 bra 	$L__BB28_63;
	setp.ge.u32 	%p14, %r9, %r7;
	@%p14 bra 	$L__BB28_60;
	add.s32 	%r61, %r10, -1;
	add.s32 	%r124, %r10, 1;
	setp.eq.s32 	%p16, %r9, %r124;
	@%p16 bra 	$L__BB28_59;
	add.s32 	%r125, %r9, -1;
	{ // callseq 59, 0
	.param .b32 param0;
	st.param.b32 	[param0], %r18;
	.param .b32 param1;
	st.param.b32 	[param1], %r22;
	.param .b32 param2;
	st.param.b32 	[param2], %r14;
	.param .b32 param3;
	st.param.b32 	[param3], %r6;
	.param .b32 param4;
	st.param.b32 	[param4], %r23;
	.param .b32 param5;
	st.param.b32 	[param5], %r7;
	.param .b32 param6;
	st.param.b32 	[param6], %r61;
	.param .b32 param7;
	st.param.b32 	[param7], %r125;
	.param .b32 param8;
	st.param.b32 	[param8], %r11;
	.param .b32 param9;
	st.param.b32 	[param9], %r76;
	.param .b32 retval0;
	call.uni (retval0), 
	_Z9SQd1BlBkBjjjjjjjjjjj, 
	(
	param0, 
	param1, 
	param2, 
	param3, 
	param4, 
	param5, 
	param6, 
	param7, 
	param8, 
	param9
	);
	ld.param.b32 	%r201, [retval0];
	} // callseq 59
	bra.uni 	$L__BB28_70;
$L__BB28_59:
	{ // callseq 60, 0
	.param .b32 param0;
	st.param.b32 	[param0], %r18;
	.param .b32 param1;
	st.param.b32 	[param1], %r22;
	.param .b32 param2;
	st.param.b32 	[param2], %r14;
	.param .b32 param3;
	st.param.b32 	[param3], %r6;
	.param .b32 param4;
	st.param.b32 	[param4], %r23;
	.param .b32 param5;
	st.param.b32 	[param5], %r7;
	.param .b32 param6;
	st.param.b32 	[param6], %r61;
	.param .b32 param7;
	st.param.b32 	[param7], %r11;
	.param .b32 param8;
	st.param.b32 	[param8], %r76;
	.param .b32 retval0;
	call.uni (retval0), 
	_Z8SQd1BlkBjjjjjjjjjjj, 
	(
	param0, 
	param1, 
	param2, 
	param3, 
	param4, 
	param5, 
	param6, 
	param7, 
	param8
	);
	ld.param.b32 	%r201, [retval0];
	} // callseq 60
	bra.uni 	$L__BB28_70;
$L__BB28_60:
	setp.eq.s32 	%p15, %r10, %r24;
	@%p15 bra 	$L__BB28_62;
	add.s32 	%r120, %r10, -1;
	{ // callseq 57, 0
	.param .b32 param0;
	st.param.b32 	[param0], %r18;
	.param .b32 param1;
	st.param.b32 	[param1], %r22;
	.param .b32 param2;
	st.param.b32 	[param2], %r14;
	.param .b32 param3;
	st.param.b32 	[param3], %r6;
	.param .b32 param4;
	st.param.b32 	[param4], %r23;
	.param .b32 param5;
	st.param.b32 	[param5], %r24;
	.param .b32 param6;
	st.param.b32 	[param6], %r120;
	.param .b32 param7;
	st.param.b32 	[param7], %r11;
	.param .b32 retval0;
	call.uni (retval0), 
	_Z7SQd1BlBjjjjjjjjjjj, 
	(
	param0, 
	param1, 
	param2, 
	param3, 
	param4, 
	param5, 
	param6, 
	param7
	);
	ld.param.b32 	%r201, [retval0];
	} // callseq 57
	bra.uni 	$L__BB28_70;
$L__BB28_62:
	add.s32 	%r122, %r76, -4;
	{ // callseq 58, 0
	.param .b32 param0;
	st.param.b32 	[param0], %r18;
	.param .b32 param1;
	st.param.b32 	[param1], %r22;
	.param .b32 param2;
	st.param.b32 	[param2], %r14;
	.param .b32 param3;
	st.param.b32 	[param3], %r6;
	.param .b32 param4;
	st.param.b32 	[param4], %r23;
	.param .b32 param5;
	st.param.b32 	[param5], %r122;
	.param .b32 param6;
	st.param.b32 	[param6], %r11;
	.param .b32 retval0;
	call.uni (retval0), 
	_Z5SQd1Bjjjjjjjjjjj, 
	(
	param0, 
	param1, 
	param2, 
	param3, 
	param4, 
	param5, 
	param6
	);
	ld.param.b32 	%r201, [retval0];
	} // callseq 58
	bra.uni 	$L__BB28_70;
$L__BB28_63:
	setp.eq.s32 	%p13, %r9, %r7;
	@%p13 bra 	$L__BB28_65;
	add.s32 	%r117, %r9, -1;
	{ // callseq 55, 0
	.param .b32 param0;
	st.param.b32 	[param0], %r18;
	.param .b32 param1;
	st.param.b32 	[param1], %r22;
	.param .b32 param2;
	st.param.b32 	[param2], %r14;
	.param .b32 param3;
	st.param.b32 	[param3], %r6;
	.param .b32 param4;
	st.param.b32 	[param4], %r23;
	.param .b32 param5;
	st.param.b32 	[param5], %r7;
	.param .b32 param6;
	st.param.b32 	[param6], %r117;
	.param .b32 param7;
	st.param.b32 	[param7], %r11;
	.param .b32 param8;
	st.param.b32 	[param8], %r76;
	.param .b32 retval0;
	call.uni (retval0), 
	_Z7SQd1BkBjjjjjjjjjjj, 
	(
	param0, 
	param1, 
	param2, 
	param3, 
	param4, 
	param5, 
	param6, 
	param7, 
	param8
	);
	ld.param.b32 	%r201, [retval0];
	} // callseq 55
	bra.uni 	$L__BB28_70;
$L__BB28_65:
	{ // callseq 56, 0
	.param .b32 param0;
	st.param.b32 	[param0], %r18;
	.param .b32 param1;
	st.param.b32 	[param1], %r22;
	.param .b32 param2;
	st.param.b32 	[param2], %r14;
	.param .b32 param3;
	st.param.b32 	[param3], %r6;
	.param .b32 param4;
	st.param.b32 	[param4], %r23;
	.param .b32 param5;
	st.param.b32 	[param5], %r24;
	.param .b32 param6;
	st.param.b32 	[param6], %r11;
	.param .b32 retval0;
	call.uni (retval0), 
	_Z5SQd1Bjjjjjjjjjjj, 
	(
	param0, 
	param1, 
	param2, 
	param3, 
	param4, 
	param5, 
	param6
	);
	ld.param.b32 	%r201, [retval0];
	} // callseq 56
	bra.uni 	$L__BB28_70;
$L__BB28_66:
	{ // callseq 54, 0
	.param .b32 param0;
	st.param.b32 	[param0], %r18;
	.param .b32 param1;
	st.param.b32 	[param1], %r22;
	.param .b32 param2;
	st.param.b32 	[param2], %r14;
	.param .b32 param3;
	st.param.b32 	[param3], %r6;
	.param .b32 param4;
	st.param.b32 	[param4], %r23;
	.param .b32 param5;
	st.param.b32 	[param5], %r7;
	.param .b32 param6;
	st.param.b32 	[param6], %r11;
	.param .b32 retval0;
	call.uni (retval0), 
	_Z5SQd1Bjjjjjjjjjjj, 
	(
	param0, 
	param1, 
	param2, 
	param3, 
	param4, 
	param5, 
	param6
	);
	ld.param.b32 	%r201, [retval0];
	} // callseq 54
	bra.uni 	$L__BB28_70;
$L__BB28_67:
	setp.le.s32 	%p9, %r6, %r9;
	@%p9 bra 	$L__BB28_69;
	{ // callseq 53, 0
	.param .b32 param0;
	st.param.b32 	[param0], %r18;
	.param .b32 param1;
	st.param.b32 	[param1], %r22;
	.param .b32 param2;
	st.param.b32 	[param2], %r14;
	.param .b32 param3;
	st.param.b32 	[param3], %r6;
	.param .b32 param4;
	st.param.b32 	[param4], %r23;
	.param .b32 param5;
	st.param.b32 	[param5], %r13;
	.param .b32 param6;
	st.param.b32 	[param6], %r11;
	.param .b32 retval0;
	call.uni (retval0), 
	_Z5SQd0Bjjjjjjjjjjj, 
	(
	param0, 
	param1, 
	param2, 
	param3, 
	param4, 
	param5, 
	param6
	);
	ld.param.b32 	%r201, [retval0];
	} // callseq 53
	bra.uni 	$L__BB28_70;
$L__BB28_69:
	add.s32 	%r113, %r9, -1;
	{ // callseq 52, 0
	.param .b32 param0;
	st.param.b32 	[param0], %r18;
	.param .b32 param1;
	st.param.b32 	[param1], %r22;
	.param .b32 param2;
	st.param.b32 	[param2], %r14;
	.param .b32 param3;
	st.param.b32 	[param3], %r6;
	.param .b32 param4;
	st.param.b32 	[param4], %r23;
	.param .b32 param5;
	st.param.b32 	[param5], %r13;
	.param .b32 param6;
	st.param.b32 	[param6], %r113;
	.param .b32 param7;
	st.param.b32 	[param7], %r11;
	.param .b32 param8;
	st.param.b32 	[param8], %r76;
	.param .b32 retval0;
	call.uni (retval0), 
	_Z7SQd0BkBjjjjjjjjjjj, 
	(
	param0, 
	param1, 
	param2, 
	param3, 
	param4, 
	param5, 
	param6, 
	param7, 
	param8
	);
	ld.param.b32 	%r201, [retval0];
	} // callseq 52
$L__BB28_70:
	shr.u32 	%r166, %r5, 15;
	and.b32  	%r167, %r166, 31;
	setp.ne.s32 	%p38, %r167, %r15;
	setp.ne.s32 	%p39, %r9, %r17;
	mov.b32 	%r202, 8;
	or.pred  	%p40, %p38, %p39;
	@%p40 bra 	$L__BB28_72;
	and.b32  	%r168, %r5, 1048575;
	not.b32 	%r169, %r9;
	add.s32 	%r170, %r76, %r169;
	shl.b32 	%r171, %r170, 15;
	shl.b32 	%r172, %r9, 10;
	or.b32  	%r173, %r171, %r172;
	and.b32  	%r174, %r8, 992;
	or.b32  	%r175, %r173, %r174;
	add.s32 	%r176, %r175, %r15;
	setp.eq.s32 	%p41, %r168, %r176;
	selp.b32 	%r202, 2, 4, %p41;
$L__BB28_72:
	mul.lo.s32 	%r203, %r202, %r201;
$L__BB28_73:
	st.shared.u32 	[%r4], %r203;
	bar.sync 	0;
	and.b32  	%r177, %r1, 992;
	setp.ne.s32 	%p42, %r177, 0;
	@%p42 bra 	$L__BB28_75;
	ld.shared.u32 	%r178, [%r4+256];
	ld.shared.u32 	%r179, [%r4];
	add.s32 	%r180, %r179, %r178;
	st.shared.u32 	[%r4], %r180;
$L__BB28_75:
	bar.warp.sync 	-1;
	setp.gt.u32 	%p43, %r1, 31;
	@%p43 bra 	$L__BB28_77;
	ld.shared.u32 	%r181, [%r4+128];
	ld.shared.u32 	%r182, [%r4];
	add.s32 	%r183, %r182, %r181;
	st.shared.u32 	[%r4], %r183;
$L__BB28_77:
	bar.warp.sync 	-1;
	setp.gt.u32 	%p44, %r1, 15;
	@%p44 bra 	$L__BB28_79;
	ld.shared.u32 	%r184, [%r4+64];
	ld.shared.u32 	%r185, [%r4];
	add.s32 	%r186, %r185, %r184;
	st.shared.u32 	[%r4], %r186;
$L__BB28_79:
	bar.warp.sync 	-1;
	setp.gt.u32 	%p45, %r1, 7;
	@%p45 bra 	$L__BB28_81;
	ld.shared.u32 	%r187, [%r4+32];
	ld.shared.u32 	%r188, [%r4];
	add.s32 	%r189, %r188, %r187;
	st.shared.u32 	[%r4], %r189;
$L__BB28_81:
	bar.warp.sync 	-1;
	setp.gt.u32 	%p46, %r1, 3;
	@%p46 bra 	$L__BB28_83;
	ld.shared.u32 	%r190, [%r4+16];
	ld.shared.u32 	%r191, [%r4];
	add.s32 	%r192, %r191, %r190;
	st.shared.u32 	[%r4], %r192;
$L__BB28_83:
	bar.warp.sync 	-1;
	setp.gt.u32 	%p47, %r1, 1;
	@%p47 bra 	$L__BB28_85;
	ld.shared.u32 	%r193, [%r4+8];
	ld.shared.u32 	%r194, [%r4];
	add.s32 	%r195, %r194, %r193;
	st.shared.u32 	[%r4], %r195;
$L__BB28_85:
	bar.warp.sync 	-1;
	setp.ne.s32 	%p48, %r1, 0;
	@%p48 bra 	$L__BB28_87;
	ld.shared.u32 	%r196, [_ZZ19execSolutionsKernelP13ConstellationPjijE3sum+4];
	ld.shared.u32 	%r197, [_ZZ19execSolutionsKernelP13ConstellationPjijE3sum];
	add.s32 	%r198, %r197, %r196;
	st.shared.u32 	[_ZZ19execSolutionsKernelP13ConstellationPjijE3sum], %r198;
	cvta.to.global.u64 	%rd6, %rd3;
	mul.wide.u32 	%rd7, %r2, 4;
	add.s64 	%rd8, %rd6, %rd7;
	st.global.u32 	[%rd8], %r198;
$L__BB28_87:
	ret;

}


// ===== COMPILED SASS (sm_100) =====

	.target	sm_100

	.elftype	@"ET_EXEC"


//--------------------- .note.nv.tkinfo           --------------------------
	.section	.note.nv.tkinfo,"",@"SHT_NOTE"
	.sectionflags	@"SHF_NOTE_NV_TKINFO"
	.tkinfo
        /*0018*/ 	.word	0x00000002
        /*0030*/ 	.string	""
        /*0030*/ 	.string	"ptxas"
        /*0030*/ 	.string	"Cuda compilation tools, release 13.0, V13.0.88"
        /*0030*/ 	.string	"Build cuda_13.0.r13.0/compiler.36424714_0"
        /*0030*/ 	.string	"-arch sm_100 -m 64 "



//--------------------- .note.nv.cuinfo           --------------------------
	.section	.note.nv.cuinfo,"",@"SHT_NOTE"
	.sectionflags	@"SHF_NOTE_NV_CUINFO"
        /*0018*/ 	.short	0x0002
        /*001a*/ 	.short	0x0064
        /*001c*/ 	.short	0x0082
	.zero		2


//--------------------- .nv.info                  --------------------------
	.section	.nv.info,"",@"SHT_CUDA_INFO"
	.align	4


	//----- nvinfo : EIATTR_REGCOUNT
	.align		4
        /*0000*/ 	.byte	0x04, 0x2f
        /*0002*/ 	.short	(.L_1 - .L_0)
	.align		4
.L_0:
        /*0004*/ 	.word	index@(_Z19execSolutionsKernelP13ConstellationPjij)
        /*0008*/ 	.word	0x00000028


	//----- nvinfo : EIATTR_FRAME_SIZE
	.align		4
.L_1:
        /*000c*/ 	.byte	0x04, 0x11
        /*000e*/ 	.short	(.L_3 - .L_2)
	.align		4
.L_2:
        /*0010*/ 	.word	index@($_Z19execSolutionsKernelP13ConstellationPjij$_Z9SQd2BlBkBjjjjjjjjjjj)
        /*0014*/ 	.word	0x00000000


	//----- nvinfo : EIATTR_FRAME_SIZE
	.align		4
.L_3:
        /*0018*/ 	.byte	0x04, 0x11
        /*001a*/ 	.short	(.L_5 - .L_4)
	.align		4
.L_4:
        /*001c*/ 	.word	index@($_Z19execSolutionsKernelP13ConstellationPjij$_Z9SQd2BkBlBjjjjjjjjjjj)
        /*0020*/ 	.word	0x00000000


	//----- nvinfo : EIATTR_FRAME_SIZE
	.align		4
.L_5:
        /*0024*/ 	.byte	0x04, 0x11
        /*0026*/ 	.short	(.L_7 - .L_6)
	.align		4
.L_6:
        /*0028*/ 	.word	index@($_Z19execSolutionsKernelP13ConstellationPjij$_Z9SQd1BlBkBjjjjjjjjjjj)
        /*002c*/ 	.word	0x00000000


	//----- nvinfo : EIATTR_FRAME_SIZE
	.align		4
.L_7:
        /*0030*/ 	.byte	0x04, 0x11
        /*0032*/ 	.short	(.L_9 - .L_8)
	.align		4
.L_8:
        /*0034*/ 	.word	index@($_Z19execSolutionsKernelP13ConstellationPjij$_Z9SQd1BkBlBjjjjjjjjjjj)
        /*0038*/ 	.word	0x00000000


	//----- nvinfo : EIATTR_FRAME_SIZE
	.align		4
.L_9:
        /*003c*/ 	.byte	0x04, 0x11
        /*003e*/ 	.short	(.L_11 - .L_10)
	.align		4
.L_10:
        /*0040*/ 	.word	index@($_Z19execSolutionsKernelP13ConstellationPjij$_Z9SQBlkBjrBjjjjjjjjjjj)
        /*0044*/ 	.word	0x00000000


	//----- nvinfo : EIATTR_FRAME_SIZE
	.align		4
.L_11:
        /*0048*/ 	.byte	0x04, 0x11
        /*004a*/ 	.short	(.L_13 - .L_12)
	.align		4
.L_12:
        /*004c*/ 	.word	index@($_Z19execSolutionsKernelP13ConstellationPjij$_Z9SQBklBjrBjjjjjjjjjjj)
        /*0050*/ 	.word	0x00000000


	//----- nvinfo : EIATTR_FRAME_SIZE
	.align		4
.L_13:
        /*0054*/ 	.byte	0x04, 0x11
        /*0056*/ 	.short	(.L_15 - .L_14)
	.align		4
.L_14:
        /*0058*/ 	.word	index@($_Z19execSolutionsKernelP13ConstellationPjij$_Z8SQd2BlkBjjjjjjjjjjj)
        /*005c*/ 	.word	0x00000000


	//----- nvinfo : EIATTR_FRAME_SIZE
	.align		4
.L_15:
        /*0060*/ 	.byte	0x04, 0x11
        /*0062*/ 	.short	(.L_17 - .L_16)
	.align		4
.L_16:
        /*0064*/ 	.word	index@($_Z19execSolutionsKernelP13ConstellationPjij$_Z8SQd2BklBjjjjjjjjjjj)
        /*0068*/ 	.word	0x00000000


	//----- nvinfo : EIATTR_FRAME_SIZE
	.align		4
.L_17:
        /*006c*/ 	.byte	0x04, 0x11
        /*006e*/ 	.short	(.L_19 - .L_18)
	.align		4
.L_18:
        /*0070*/ 	.word	index@($_Z19execSolutionsKernelP13ConstellationPjij$_Z8SQd1BlkBjjjjjjjjjjj)
        /*0074*/ 	.word	0x00000000


	//----- nvinfo : EIATTR_FRAME_SIZE
	.align		4
.L_19:
        /*0078*/ 	.byte	0x04, 0x11
        /*007a*/ 	.short	(.L_21 - .L_20)
	.align		4
.L_20:
        /*007c*/ 	.word	index@($_Z19execSolutionsKernelP13ConstellationPjij$_Z8SQd1BklBjjjjjjjjjjj)
        /*0080*/ 	.word	0x00000000


	//----- nvinfo : EIATTR_FRAME_SIZE
	.align		4
.L_21:
        /*0084*/ 	.byte	0x04, 0x11
        /*0086*/ 	.short	(.L_23 - .L_22)
	.align		4
.L_22:
        /*0088*/ 	.word	index@($_Z19execSolutionsKernelP13ConstellationPjij$_Z8SQBlBjrBjjjjjjjjjjj)
        /*008c*/ 	.word	0x00000000


	//----- nvinfo : EIATTR_FRAME_SIZE
	.align		4
.L_23:
        /*0090*/ 	.byte	0x04, 0x11
        /*0092*/ 	.short	(.L_25 - .L_24)
	.align		4
.L_24:
        /*0094*/ 	.word	index@($_Z19execSolutionsKernelP13ConstellationPjij$_Z8SQBkBjrBjjjjjjjjjjj)
        /*0098*/ 	.word	0x00000000


	//----- nvinfo : EIATTR_FRAME_SIZE
	.align		4
.L_25:
        /*009c*/ 	.byte	0x04, 0x11
        /*009e*/ 	.short	(.L_27 - .L_26)
	.align		4
.L_26:
        /*00a0*/ 	.word	index@($_Z19execSolutionsKernelP13ConstellationPjij$_Z7SQd2BlBjjjjjjjjjjj)
        /*00a4*/ 	.word	0x00000000


	//----- nvinfo : EIATTR_FRAME_SIZE
	.align		4
.L_27:
        /*00a8*/ 	.byte	0x04, 0x11
        /*00aa*/ 	.short	(.L_29 - .L_28)
	.align		4
.L_28:
        /*00ac*/ 	.word	index@($_Z19execSolutionsKernelP13ConstellationPjij$_Z7SQd2BkBjjjjjjjjjjj)
        /*00b0*/ 	.word	0x00000000


	//----- nvinfo : EIATTR_FRAME_SIZE
	.align		4
.L_29:
        /*00b4*/ 	.byte	0x04, 0x11
        /*00b6*/ 	.short	(.L_31 - .L_30)
	.align		4
.L_30:
        /*00b8*/ 	.word	index@($_Z19execSolutionsKernelP13ConstellationPjij$_Z7SQd1BlBjjjjjjjjjjj)
        /*00bc*/ 	.word	0x00000000


	//----- nvinfo : EIATTR_FRAME_SIZE
	.align		4
.L_31:
        /*00c0*/ 	.byte	0x04, 0x11
        /*00c2*/ 	.short	(.L_33 - .L_32)
	.align		4
.L_32:
        /*00c4*/ 	.word	index@($_Z19execSolutionsKernelP13ConstellationPjij$_Z7SQd1BkBjjjjjjjjjjj)
        /*00c8*/ 	.word	0x00000000


	//----- nvinfo : EIATTR_FRAME_SIZE
	.align		4
.L_33:
        /*00cc*/ 	.byte	0x04, 0x11
        /*00ce*/ 	.short	(.L_35 - .L_34)
	.align		4
.L_34:
        /*00d0*/ 	.word	index@($_Z19execSolutionsKernelP13ConstellationPjij$_Z7SQd0BkBjjjjjjjjjjj)
        /*00d4*/ 	.word	0x00000000


	//----- nvinfo : EIATTR_FRAME_SIZE
	.align		4
.L_35:
        /*00d8*/ 	.byte	0x04, 0x11
        /*00da*/ 	.short	(.L_37 - .L_36)
	.align		4
.L_36:
        /*00dc*/ 	.word	index@($_Z19execSolutionsKernelP13ConstellationPjij$_Z6SQBjrBjjjjjjjjjjj)
        /*00e0*/ 	.word	0x00000000


	//----- nvinfo : EIATTR_FRAME_SIZE
	.align		4
.L_37:
        /*00e4*/ 	.byte	0x04, 0x11
        /*00e6*/ 	.short	(.L_39 - .L_38)
	.align		4
.L_38:
        /*00e8*/ 	.word	index@($_Z19execSolutionsKernelP13ConstellationPjij$_Z5SQd2Bjjjjjjjjjjj)
        /*00ec*/ 	.word	0x00000000


	//----- nvinfo : EIATTR_FRAME_SIZE
	.align		4
.L_39:
        /*00f0*/ 	.byte	0x04, 0x11
        /*00f2*/ 	.short	(.L_41 - .L_40)
	.align		4
.L_40:
        /*00f4*/ 	.word	index@($_Z19execSolutionsKernelP13ConstellationPjij$_Z5SQd1Bjjjjjjjjjjj)
        /*00f8*/ 	.word	0x00000000


	//----- nvinfo : EIATTR_FRAME_SIZE
	.align		4
.L_41:
        /*00fc*/ 	.byte	0x04, 0x11
        /*00fe*/ 	.short	(.L_43 - .L_42)
	.align		4
.L_42:
        /*0100*/ 	.word	index@($_Z19execSolutionsKernelP13ConstellationPjij$_Z5SQd0Bjjjjjjjjjjj)
        /*0104*/ 	.word	0x00000000


	//----- nvinfo : EIATTR_FRAME_SIZE
	.align		4
.L_43:
        /*0108*/ 	.byte	0x04, 0x11
        /*010a*/ 	.short	(.L_45 - .L_44)
	.align		4
.L_44:
        /*010c*/ 	.word	index@($_Z19execSolutionsKernelP13ConstellationPjij$_Z3SQBjjjjjjjjjjj)
        /*0110*/ 	.word	0x00000000


	//----- nvinfo : EIATTR_FRAME_SIZE
	.align		4
.L_45:
        /*0114*/ 	.byte	0x04, 0x11
        /*0116*/ 	.short	(.L_47 - .L_46)
	.align		4
.L_46:
        /*0118*/ 	.word	index@($_Z19execSolutionsKernelP13ConstellationPjij$_Z13SQBjlBlBkBjrBjjjjjjjjjjj)
        /*011c*/ 	.word	0x00000000


	//----- nvinfo : EIATTR_FRAME_SIZE
	.align		4
.L_47:
        /*0120*/ 	.byte	0x04, 0x11
        /*0122*/ 	.short	(.L_49 - .L_48)
	.align		4
.L_48:
        /*0124*/ 	.word	index@($_Z19execSolutionsKernelP13ConstellationPjij$_Z13SQBjlBkBlBjrBjjjjjjjjjjj)
        /*0128*/ 	.word	0x00000000


	//----- nvinfo : EIATTR_FRAME_SIZE
	.align		4
.L_49:
        /*012c*/ 	.byte	0x04, 0x11
        /*012e*/ 	.short	(.L_51 - .L_50)
	.align		4
.L_50:
        /*0130*/ 	.word	index@($_Z19execSolutionsKernelP13ConstellationPjij$_Z12SQBjlBlkBjrBjjjjjjjjjjj)
        /*0134*/ 	.word	0x00000000


	//----- nvinfo : EIATTR_FRAME_SIZE
	.align		4
.L_51:
        /*0138*/ 	.byte	0x04, 0x11
        /*013a*/ 	.short	(.L_53 - .L_52)
	.align		4
.L_52:
        /*013c*/ 	.word	index@($_Z19execSolutionsKernelP13ConstellationPjij$_Z12SQBjlBklBjrBjjjjjjjjjjj)
        /*0140*/ 	.word	0x00000000


	//----- nvinfo : EIATTR_FRAME_SIZE
	.align		4
.L_53:
        /*0144*/ 	.byte	0x04, 0x11
        /*0146*/ 	.short	(.L_55 - .L_54)
	.align		4
.L_54:
        /*0148*/ 	.word	index@($_Z19execSolutionsKernelP13ConstellationPjij$_Z10SQBlBkBjrBjjjjjjjjjjj)
        /*014c*/ 	.word	0x00000000


	//----- nvinfo : EIATTR_FRAME_SIZE
	.align		4
.L_55:
        /*0150*/ 	.byte	0x04, 0x11
        /*0152*/ 	.short	(.L_57 - .L_56)
	.align		4
.L_56:
        /*0154*/ 	.word	index@($_Z19execSolutionsKernelP13ConstellationPjij$_Z10SQBkBlBjrBjjjjjjjjjjj)
        /*0158*/ 	.word	0x00000000


	//----- nvinfo : EIATTR_FRAME_SIZE
	.align		4
.L_57:
        /*015c*/ 	.byte	0x04, 0x11
        /*015e*/ 	.short	(.L_59 - .L_58)
	.align		4
.L_58:
        /*0160*/ 	.word	index@(_Z19execSolutionsKernelP13ConstellationPjij)
        /*0164*/ 	.word	0x00000000


	//----- nvinfo : EIATTR_MIN_STACK_SIZE
	.align		4
.L_59:
        /*0168*/ 	.byte	0x04, 0x12
        /*016a*/ 	.short	(.L_61 - .L_60)
	.align		4
.L_60:
        /*016c*/ 	.word	index@(_Z19execSolutionsKernelP13ConstellationPjij)
        /*0170*/ 	.word	0x00000000
.L_61:


//--------------------- .nv.compat                --------------------------
	.section	.nv.compat,"",@"SHT_CUDA_COMPAT_INFO"
	.align	4
        /*0000*/ 	.byte	0x02, 0x09, 0x00, 0x00, 0x02, 0x02, 0x01, 0x00, 0x02, 0x05, 0x05, 0x00, 0x03, 0x07, 0x01, 0x01
        /*0010*/ 	.byte	0x02, 0x03, 0x00, 0x00, 0x02, 0x06, 0x01, 0x00, 0x04, 0x0b, 0x08, 0x00, 0x09, 0x00, 0x00, 0x00
        /*0020*/ 	.byte	0x00, 0x00, 0x00, 0x00


//--------------------- .nv.info._Z19execSolutionsKernelP13ConstellationPjij --------------------------
	.section	.nv.info._Z19execSolutionsKernelP13ConstellationPjij,"",@"SHT_CUDA_INFO"
	.sectionflags	@""
	.align	4


	//----- nvinfo : EIATTR_CUDA_API_VERSION
	.align		4
        /*0000*/ 	.byte	0x04, 0x37
        /*0002*/ 	.short	(.L_63 - .L_62)
.L_62:
        /*0004*/ 	.word	0x00000082


	//----- nvinfo : EIATTR_KPARAM_INFO
	.align		4
.L_63:
        /*0008*/ 	.byte	0x04, 0x17
        /*000a*/ 	.short	(.L_65 - .L_64)
.L_64:
        /*000c*/ 	.word	0x00000000
        /*0010*/ 	.short	0x0003
        /*0012*/ 	.short	0x0014
        /*0014*/ 	.byte	0x00, 0xf0, 0x11, 0x00


	//----- nvinfo : EIATTR_KPARAM_INFO
	.align		4
.L_65:
        /*0018*/ 	.byte	0x04, 0x17
        /*001a*/ 	.short	(.L_67 - .L_66)
.L_66:
        /*001c*/ 	.word	0x00000000
        /*0020*/ 	.short	0x0002
        /*0022*/ 	.short	0x0010
        /*0024*/ 	.byte	0x00, 0xf0, 0x11, 0x00


	//----- nvinfo : EIATTR_KPARAM_INFO
	.align		4
.L_67:
        /*0028*/ 	.byte	0x04, 0x17
        /*002a*/ 	.short	(.L_69 - .L_68)
.L_68:
        /*002c*/ 	.word	0x00000000
        /*0030*/ 	.short	0x0001
        /*0032*/ 	.short	0x0008
        /*0034*/ 	.byte	0x00, 0xf5, 0x21, 0x00


	//----- nvinfo : EIATTR_KPARAM_INFO
	.align		4
.L_69:
        /*0038*/ 	.byte	0x04, 0x17
        /*003a*/ 	.short	(.L_71 - .L_70)
.L_70:
        /*003c*/ 	.word	0x00000000
        /*0040*/ 	.short	0x0000
        /*0042*/ 	.short	0x0000
        /*0044*/ 	.byte	0x00, 0xf5, 0x21, 0x00


	//----- nvinfo : EIATTR_SPARSE_MMA_MASK
	.align		4
.L_71:
        /*0048*/ 	.byte	0x03, 0x50
        /*004a*/ 	.short	0x0000


	//----- nvinfo : EIATTR_MAXREG_COUNT
	.align		4
        /*004c*/ 	.byte	0x03, 0x1b
        /*004e*/ 	.short	0x00ff


	//----- nvinfo : EIATTR_NUM_BARRIERS
	.align		4
        /*0050*/ 	.byte	0x02, 0x4c
        /*0052*/ 	.byte	0x01
	.zero		1


	//----- nvinfo : EIATTR_MERCURY_ISA_VERSION
	.align		4
        /*0054*/ 	.byte	0x03, 0x5f
        /*0056*/ 	.short	0x0101


	//----- nvinfo : EIATTR_COOP_GROUP_MASK_REGIDS
	.align		4
        /*0058*/ 	.byte	0x04, 0x29
        /*005a*/ 	.short	(.L_73 - .L_72)


	//   ....[0]....
.L_72:
        /*005c*/ 	.word	0xffffffff


	//   ....[1]....
        /*0060*/ 	.word	0xffffffff


	//   ....[2]....
        /*0064*/ 	.word	0xffffffff


	//   ....[3]....
        /*0068*/ 	.word	0xffffffff


	//   ....[4]....
        /*006c*/ 	.word	0xffffffff


	//   ....[5]....
        /*0070*/ 	.word	0xffffffff


	//----- nvinfo : EIATTR_COOP_GROUP_INSTR_OFFSETS
	.align		4
.L_73:
        /*0074*/ 	.byte	0x04, 0x28
        /*0076*/ 	.short	(.L_75 - .L_74)


	//   ....[0]....
.L_74:
        /*0078*/ 	.word	0x000019e0


	//   ....[1]....
        /*007c*/ 	.word	0x00001a40


	//   ....[2]....
        /*0080*/ 	.word	0x00001aa0


	//   ....[3]....
        /*0084*/ 	.word	0x00001b00


	//   ....[4]....
        /*0088*/ 	.word	0x00001b60


	//   ....[5]....
        /*008c*/ 	.word	0x00001bc0


	//----- nvinfo : EIATTR_VRC_CTA_INIT_COUNT
	.align		4
.L_75:
        /*0090*/ 	.byte	0x02, 0x4a
	.zero		1
	.zero		1


	//----- nvinfo : EIATTR_EXIT_INSTR_OFFSETS
	.align		4
        /*0094*/ 	.byte	0x04, 0x1c
        /*0096*/ 	.short	(.L_77 - .L_76)


	//   ....[0]....
.L_76:
        /*0098*/ 	.word	0x00000150


	//   ....[1]....
        /*009c*/ 	.word	0x00001bd0


	//   ....[2]....
        /*00a0*/ 	.word	0x00001c70


	//----- nvinfo : EIATTR_CRS_STACK_SIZE
	.align		4
.L_77:
        /*00a4*/ 	.byte	0x04, 0x1e
        /*00a6*/ 	.short	(.L_79 - .L_78)
.L_78:
        /*00a8*/ 	.word	0x00000000


	//----- nvinfo : EIATTR_CBANK_PARAM_SIZE
	.align		4
.L_79:
        /*00ac*/ 	.byte	0x03, 0x19
        /*00ae*/ 	.short	0x0018


	//----- nvinfo : EIATTR_PARAM_CBANK
	.align		4
        /*00b0*/ 	.byte	0x04, 0x0a
        /*00b2*/ 	.short	(.L_81 - .L_80)
	.align		4
.L_80:
        /*00b4*/ 	.word	index@(.nv.constant0._Z19execSolutionsKernelP13ConstellationPjij)
        /*00b8*/ 	.short	0x0380
        /*00ba*/ 	.short	0x0018


	//----- nvinfo : EIATTR_SW_WAR
	.align		4
.L_81:
        /*00bc*/ 	.byte	0x04, 0x36
        /*00be*/ 	.short	(.L_83 - .L_82)
.L_82:
        /*00c0*/ 	.word	0x00000008
.L_83:


//--------------------- .nv.callgraph             --------------------------
	.section	.nv.callgraph,"",@"SHT_CUDA_CALLGRAPH"
	.align	4
	.sectionentsize	8
	.align		4
        /*0000*/ 	.word	0x00000000
	.align		4
        /*0004*/ 	.word	0xffffffff
	.align		4
        /*0008*/ 	.word	0x00000000
	.align		4
        /*000c*/ 	.word	0xfffffffe
	.align		4
        /*0010*/ 	.word	0x00000000
	.align		4
        /*0014*/ 	.word	0xfffffffd
	.align		4
        /*0018*/ 	.word	0x00000000
	.align		4
        /*001c*/ 	.word	0xfffffffc


//--------------------- .text._Z19execSolutionsKernelP13ConstellationPjij --------------------------
	.section	.text._Z19execSolutionsKernelP13ConstellationPjij,"ax",@progbits
	.align	128
        .global         _Z19execSolutionsKernelP13ConstellationPjij
        .type           _Z19execSolutionsKernelP13ConstellationPjij,@function
        .size           _Z19execSolutionsKernelP13ConstellationPjij,(.L_x_334 - _Z19execSolutionsKernelP13ConstellationPjij)
        .other          _Z19execSolutionsKernelP13ConstellationPjij,@"STO_CUDA_ENTRY STV_DEFAULT"
_Z19execSolutionsKernelP13ConstellationPjij:
.text._Z19execSolutionsKernelP13ConstellationPjij:
[----:B------:R-:W0:Y:S01]  /*0000*/  LDC R1, c[0x0][0x37c] ;  /* 0x0000df00ff017b82 */ /* 0x000e220000000800 */
[----:B------:R-:W1:Y:S01]  /*0010*/  S2R R17, SR_TID.X ;  /* 0x0000000000117919 */ /* 0x000e620000002100 */
[----:B------:R-:W1:Y:S06]  /*0020*/  LDCU UR4, c[0x0][0x360] ;  /* 0x00006c00ff0477ac */ /* 0x000e6c0008000800 */
[----:B------:R-:W2:Y:S01]  /*0030*/  S2UR UR5, SR_CgaCtaId ;  /* 0x00000000000579c3 */ /* 0x000ea20000008800 */
[----:B------:R-:W-:Y:S01]  /*0040*/  BSSY.RECONVERGENT B7, `(.L_x_0) ;  /* 0x0000190000077945 */ /* 0x000fe20003800200 */
[----:B------:R-:W1:Y:S01]  /*0050*/  S2R R2, SR_CTAID.X ;  /* 0x0000000000027919 */ /* 0x000e620000002500 */
[----:B------:R-:W3:Y:S01]  /*0060*/  LDCU UR6, c[0x0][0x394] ;  /* 0x00007280ff0677ac */ /* 0x000ee20008000800 */
[----:B------:R-:W-:Y:S01]  /*0070*/  IMAD.MOV.U32 R5, RZ, RZ, RZ ;  /* 0x000000ffff057224 */ /* 0x000fe200078e00ff */
[----:B------:R-:W4:Y:S01]  /*0080*/  LDCU.64 UR36, c[0x0][0x358] ;  /* 0x00006b00ff2477ac */ /* 0x000f220008000a00 */
[----:B-1----:R-:W-:Y:S01]  /*0090*/  IMAD R3, R2, UR4, R17 ;  /* 0x0000000402037c24 */ /* 0x002fe2000f8e0211 */
[----:B------:R-:W-:-:S02]  /*00a0*/  UMOV UR4, 0x400 ;  /* 0x0000040000047882 */ /* 0x000fc40000000000 */
[----:B--2---:R-:W-:Y:S02]  /*00b0*/  ULEA UR4, UR5, UR4, 0x18 ;  /* 0x0000000405047291 */ /* 0x004fe4000f8ec0ff */
[----:B---3--:R-:W-:-:S04]  /*00c0*/  ISETP.GE.U32.AND P0, PT, R3, UR6, PT ;  /* 0x0000000603007c0c */ /* 0x008fc8000bf06070 */
[----:B------:R-:W-:-:S09]  /*00d0*/  LEA R24, R17, UR4, 0x2 ;  /* 0x0000000411187c11 */ /* 0x000fd2000f8e10ff */
[----:B0---4-:R-:W-:Y:S05]  /*00e0*/  @P0 BRA `(.L_x_1) ;  /* 0x0000001800140947 */ /* 0x011fea0003800000 */
[----:B------:R-:W0:Y:S02]  /*00f0*/  LDC.64 R10, c[0x0][0x380] ;  /* 0x0000e000ff0a7b82 */ /* 0x000e240000000a00 */
[----:B0-----:R-:W-:-:S05]  /*0100*/  IMAD.WIDE.U32 R10, R3, 0x20, R10 ;  /* 0x00000020030a7825 */ /* 0x001fca00078e000a */
[----:B------:R-:W2:Y:S02]  /*0110*/  LDG.E R23, desc[UR36][R10.64+0x10] ;  /* 0x000010240a177981 */ /* 0x000ea4000c1e1900 */
[----:B--2---:R-:W-:-:S04]  /*0120*/  SHF.R.S32.HI R7, RZ, 0x14, R23 ;  /* 0x00000014ff077819 */ /* 0x004fc80000011417 */
[----:B------:R-:W-:-:S13]  /*0130*/  ISETP.NE.AND P0, PT, R7, 0x45, PT ;  /* 0x000000450700780c */ /* 0x000fda0003f05270 */
[----:B------:R0:W-:Y:S01]  /*0140*/  @!P0 STS [R24], RZ ;  /* 0x000000ff18008388 */ /* 0x0001e20000000800 */
[----:B------:R-:W-:Y:S05]  /*0150*/  @!P0 EXIT ;  /* 0x000000000000894d */ /* 0x000fea0003800000 */
[----:B------:R-:W2:Y:S04]  /*0160*/  LDG.E.64 R4, desc[UR36][R10.64+0x8] ;  /* 0x000008240a047981 */ /* 0x000ea8000c1e1b00 */
[----:B------:R1:W3:Y:S01]  /*0170*/  LDG.E R6, desc[UR36][R10.64+0x4] ;  /* 0x000004240a067981 */ /* 0x0002e2000c1e1900 */
[----:B------:R-:W-:Y:S01]  /*0180*/  SHF.R.U32.HI R22, RZ, 0x5, R23 ;  /* 0x00000005ff167819 */ /* 0x000fe20000011617 */
[----:B------:R-:W4:Y:S03]  /*0190*/  LDC R12, c[0x0][0x390] ;  /* 0x0000e400ff0c7b82 */ /* 0x000f260000000800 */
[----:B------:R-:W-:-:S04]  /*01a0*/  LOP3.LUT R19, R22, 0x1f, RZ, 0xc0, !PT ;  /* 0x0000001f16137812 */ /* 0x000fc800078ec0ff */
[----:B------:R-:W-:Y:S02]  /*01b0*/  ISETP.GT.AND P0, PT, R7, R19, PT ;  /* 0x000000130700720c */ /* 0x000fe40003f04270 */
[----:B------:R-:W-:Y:S02]  /*01c0*/  SHF.R.U32.HI R9, RZ, 0xa, R23 ;  /* 0x0000000aff097819 */ /* 0x000fe40000011617 */
[----:B------:R-:W-:Y:S02]  /*01d0*/  LOP3.LUT R0, R23, 0x1f, RZ, 0xc0, !PT ;  /* 0x0000001f17007812 */ /* 0x000fe400078ec0ff */
[----:B------:R-:W-:Y:S02]  /*01e0*/  LOP3.LUT R9, R9, 0x1f, RZ, 0xc0, !PT ;  /* 0x0000001f09097812 */ /* 0x000fe400078ec0ff */
[----:B------:R-:W-:Y:S02]  /*01f0*/  LOP3.LUT R13, RZ, R0, RZ, 0x33, !PT ;  /* 0x00000000ff0d7212 */ /* 0x000fe400078e33ff */
[----:B------:R-:W-:-:S03]  /*0200*/  LOP3.LUT R3, RZ, R9, RZ, 0x33, !PT ;  /* 0x00000009ff037212 */ /* 0x000fc600078e33ff */
[----:B-1----:R-:W-:-:S04]  /*0210*/  @P0 LOP3.LUT R10, RZ, R7, RZ, 0x33, !PT ;  /* 0x00000007ff0a0212 */ /* 0x002fc800078e33ff */
[----:B----4-:R-:W-:Y:S01]  /*0220*/  @P0 IADD3 R10, PT, PT, R19, R12, R10 ;  /* 0x0000000c130a0210 */ /* 0x010fe20007ffe00a */
[----:B------:R-:W-:Y:S02]  /*0230*/  IMAD.MOV.U32 R15, RZ, RZ, 0x1 ;  /* 0x00000001ff0f7424 */ /* 0x000fe400078e00ff */
[--C-:B------:R-:W-:Y:S02]  /*0240*/  IMAD.IADD R16, R13, 0x1, R12.reuse ;  /* 0x000000010d107824 */ /* 0x100fe400078e020c */
[----:B------:R-:W-:Y:S02]  /*0250*/  IMAD.IADD R18, R3, 0x1, R12 ;  /* 0x0000000103127824 */ /* 0x000fe400078e020c */
[----:B------:R-:W-:Y:S02]  /*0260*/  IMAD R3, R12, 0x2, -R7 ;  /* 0x000000020c037824 */ /* 0x000fe400078e0a07 */
[----:B------:R-:W-:Y:S01]  /*0270*/  @P0 VIADD R14, R10, 0xffffffff ;  /* 0xffffffff0a0e0836 */ /* 0x000fe20000000000 */
[----:B------:R-:W-:-:S02]  /*0280*/  SHF.L.U32 R8, R15, R16, RZ ;  /* 0x000000100f087219 */ /* 0x000fc400000006ff */
[----:B------:R-:W-:Y:S01]  /*0290*/  SHF.L.U32 R11, R15, R18, RZ ;  /* 0x000000120f0b7219 */ /* 0x000fe200000006ff */
[C---:B------:R-:W-:Y:S01]  /*02a0*/  VIADD R10, R12.reuse, 0xfffffffe ;  /* 0xfffffffe0c0a7836 */ /* 0x040fe20000000000 */
[----:B------:R-:W-:Y:S02]  /*02b0*/  IADD3 R20, PT, PT, R3, -0x21, RZ ;  /* 0xffffffdf03147810 */ /* 0x000fe40007ffe0ff */
[----:B------:R-:W-:Y:S01]  /*02c0*/  @P0 SHF.L.U32 R14, R15, R14, RZ ;  /* 0x0000000e0f0e0219 */ /* 0x000fe200000006ff */
[--C-:B------:R-:W-:Y:S01]  /*02d0*/  IMAD.IADD R13, R12, 0x1, -R7.reuse ;  /* 0x000000010c0d7824 */ /* 0x100fe200078e0a07 */
[----:B------:R-:W-:Y:S01]  /*02e0*/  LOP3.LUT R8, R11, R8, RZ, 0xfc, !PT ;  /* 0x000000080b087212 */ /* 0x000fe200078efcff */
[----:B------:R-:W-:Y:S01]  /*02f0*/  IMAD.MOV.U32 R21, RZ, RZ, -0x1 ;  /* 0xffffffffff157424 */ /* 0x000fe200078e00ff */
[----:B------:R-:W-:Y:S01]  /*0300*/  ISETP.GE.AND P1, PT, R9, R20, PT ;  /* 0x000000140900720c */ /* 0x000fe20003f26270 */
[----:B------:R-:W-:Y:S01]  /*0310*/  IMAD.IADD R20, R10, 0x1, -R7 ;  /* 0x000000010a147824 */ /* 0x000fe200078e0a07 */
[----:B------:R-:W-:-:S02]  /*0320*/  SHF.R.U32.HI R13, RZ, R13, R8 ;  /* 0x0000000dff0d7219 */ /* 0x000fc40000011608 */
[----:B------:R-:W-:Y:S02]  /*0330*/  SHF.L.U32 R8, R21, R10, RZ ;  /* 0x0000000a15087219 */ /* 0x000fe400000006ff */
[----:B------:R-:W-:-:S04]  /*0340*/  SHF.L.U32 R20, R11, R20, RZ ;  /* 0x000000140b147219 */ /* 0x000fc800000006ff */
[----:B------:R-:W-:Y:S02]  /*0350*/  SEL R20, R20, RZ, P1 ;  /* 0x000000ff14147207 */ /* 0x000fe40000800000 */
[----:B------:R-:W-:Y:S01]  /*0360*/  ISETP.NE.AND P1, PT, R12, 0x20, PT ;  /* 0x000000200c00780c */ /* 0x000fe20003f25270 */
[----:B------:R-:W-:Y:S01]  /*0370*/  BSSY.RECONVERGENT B6, `(.L_x_2) ;  /* 0x0000148000067945 */ /* 0x000fe20003800200 */
[----:B--2---:R-:W-:-:S04]  /*0380*/  SHF.R.U32.HI R15, RZ, 0x1, R4 ;  /* 0x00000001ff0f7819 */ /* 0x004fc80000011604 */
[----:B------:R-:W-:Y:S01]  /*0390*/  @P0 LOP3.LUT R15, R14, R15, RZ, 0xfc, !PT ;  /* 0x0000000f0e0f0212 */ /* 0x000fe200078efcff */
[----:B------:R-:W-:Y:S01]  /*03a0*/  VIADD R14, R12, 0xfffffffd ;  /* 0xfffffffd0c0e7836 */ /* 0x000fe20000000000 */
[----:B---3--:R-:W-:Y:S02]  /*03b0*/  SHF.R.U32.HI R6, RZ, 0x1, R6 ;  /* 0x00000001ff067819 */ /* 0x008fe40000011606 */
[----:B------:R-:W-:Y:S02]  /*03c0*/  SHF.R.U32.HI R5, RZ, 0x1, R5 ;  /* 0x00000001ff057819 */ /* 0x000fe40000011605 */
[----:B------:R-:W-:Y:S02]  /*03d0*/  LOP3.LUT R4, R13, R6, RZ, 0xfc, !PT ;  /* 0x000000060d047212 */ /* 0x000fe400078efcff */
[----:B------:R-:W-:Y:S02]  /*03e0*/  ISETP.GE.AND P2, PT, R9, R14, PT ;  /* 0x0000000e0900720c */ /* 0x000fe40003f46270 */
[----:B------:R-:W-:-:S02]  /*03f0*/  LOP3.LUT R6, R5, R8, RZ, 0xfc, !PT ;  /* 0x0000000805067212 */ /* 0x000fc400078efcff */
[----:B------:R-:W-:-:S04]  /*0400*/  SHF.L.U32 R5, R21, R12, RZ ;  /* 0x0000000c15057219 */ /* 0x000fc800000006ff */
[----:B------:R-:W-:Y:S02]  /*0410*/  LOP3.LUT R13, RZ, R5, RZ, 0x33, !PT ;  /* 0x00000005ff0d7212 */ /* 0x000fe400078e33ff */
[----:B------:R-:W-:Y:S02]  /*0420*/  LOP3.LUT R5, R15, R20, RZ, 0xfc, !PT ;  /* 0x000000140f057212 */ /* 0x000fe400078efcff */
[----:B------:R-:W-:Y:S02]  /*0430*/  SEL R13, R13, 0xffffffff, P1 ;  /* 0xffffffff0d0d7807 */ /* 0x000fe40000800000 */
[----:B------:R-:W-:-:S04]  /*0440*/  LOP3.LUT R8, R5, R4, R6, 0xfe, !PT ;  /* 0x0000000405087212 */ /* 0x000fc800078efe06 */
[----:B------:R-:W-:Y:S01]  /*0450*/  LOP3.LUT R8, R13, R8, RZ, 0x30, !PT ;  /* 0x000000080d087212 */ /* 0x000fe200078e30ff */
[----:B------:R-:W-:Y:S06]  /*0460*/  @P2 BRA `(.L_x_3) ;  /* 0x0000000400c02947 */ /* 0x000fec0003800000 */
[----:B------:R-:W-:-:S05]  /*0470*/  VIADD R12, R3, 0xffffffde ;  /* 0xffffffde030c7836 */ /* 0x000fca0000000000 */
[C---:B------:R-:W-:Y:S02]  /*0480*/  ISETP.GT.AND P0, PT, R9.reuse, R12, PT ;  /* 0x0000000c0900720c */ /* 0x040fe40003f04270 */
[----:B------:R-:W-:-:S11]  /*0490*/  IADD3 R9, PT, PT, R9, 0x1, RZ ;  /* 0x0000000109097810 */ /* 0x000fd60007ffe0ff */
[----:B------:R-:W-:Y:S05]  /*04a0*/  @!P0 BRA `(.L_x_4) ;  /* 0x0000000400188947 */ /* 0x000fea0003800000 */
[----:B------:R-:W-:-:S13]  /*04b0*/  ISETP.GE.U32.AND P0, PT, R19, R0, PT ;  /* 0x000000001300720c */ /* 0x000fda0003f06070 */
[----:B------:R-:W-:Y:S05]  /*04c0*/  @P0 BRA `(.L_x_5) ;  /* 0x0000000000840947 */ /* 0x000fea0003800000 */
[----:B------:R-:W-:-:S13]  /*04d0*/  ISETP.GE.AND P0, PT, R7, R0, PT ;  /* 0x000000000700720c */ /* 0x000fda0003f06270 */
[----:B------:R-:W-:Y:S05]  /*04e0*/  @P0 BRA `(.L_x_6) ;  /* 0x0000000000680947 */ /* 0x000fea0003800000 */
[----:B------:R-:W-:Y:S01]  /*04f0*/  ISETP.GE.AND P0, PT, R7, R19, PT ;  /* 0x000000130700720c */ /* 0x000fe20003f06270 */
[----:B------:R-:W-:-:S12]  /*0500*/  VIADD R12, R0, 0xffffffff ;  /* 0xffffffff000c7836 */ /* 0x000fd80000000000 */
[----:B------:R-:W-:Y:S05]  /*0510*/  @P0 BRA `(.L_x_7) ;  /* 0x0000000000440947 */ /* 0x000fea0003800000 */
[C---:B------:R-:W-:Y:S02]  /*0520*/  VIADD R3, R19.reuse, 0x1 ;  /* 0x0000000113037836 */ /* 0x040fe40000000000 */
[----:B------:R-:W-:-:S03]  /*0530*/  VIADD R11, R19, 0xffffffff ;  /* 0xffffffff130b7836 */ /* 0x000fc60000000000 */
[----:B------:R-:W-:-:S13]  /*0540*/  ISETP.NE.AND P0, PT, R0, R3, PT ;  /* 0x000000030000720c */ /* 0x000fda0003f05270 */
[----:B------:R-:W-:Y:S05]  /*0550*/  @!P0 BRA `(.L_x_8) ;  /* 0x0000000000188947 */ /* 0x000fea0003800000 */
[----:B------:R-:W1:Y:S01]  /*0560*/  LDCU UR4, c[0x0][0x390] ;  /* 0x00007200ff0477ac */ /* 0x000e620008000800 */
[----:B------:R-:W-:Y:S01]  /*0570*/  MOV R20, 0x5b0 ;  /* 0x000005b000147802 */ /* 0x000fe20000000f00 */
[----:B------:R-:W-:Y:S02]  /*0580*/  IMAD.MOV.U32 R21, RZ, RZ, 0x0 ;  /* 0x00000000ff157424 */ /* 0x000fe400078e00ff */
[----:B-1----:R-:W-:-:S07]  /*0590*/  IMAD.U32 R14, RZ, RZ, UR4 ;  /* 0x00000004ff0e7e24 */ /* 0x002fce000f8e00ff */
[----:B0-----:R-:W-:Y:S05]  /*05a0*/  CALL.REL.NOINC `($_Z19execSolutionsKernelP13ConstellationPjij$_Z10SQBkBlBjrBjjjjjjjjjjj) ;  /* 0x0000001400b47944 */ /* 0x001fea0003c00000 */
[----:B------:R-:W-:Y:S05]  /*05b0*/  BRA `(.L_x_9) ;  /* 0x00000010008c7947 */ /* 0x000fea0003800000 */
.L_x_8:
[----:B------:R-:W1:Y:S01]  /*05c0*/  LDCU UR4, c[0x0][0x390] ;  /* 0x00007200ff0477ac */ /* 0x000e620008000800 */
[----:B------:R-:W-:Y:S01]  /*05d0*/  IMAD.MOV.U32 R12, RZ, RZ, R13 ;  /* 0x000000ffff0c7224 */ /* 0x000fe200078e000d */
[----:B------:R-:W-:Y:S01]  /*05e0*/  MOV R20, 0x620 ;  /* 0x0000062000147802 */ /* 0x000fe20000000f00 */
[----:B------:R-:W-:Y:S01]  /*05f0*/  IMAD.MOV.U32 R21, RZ, RZ, 0x0 ;  /* 0x00000000ff157424 */ /* 0x000fe200078e00ff */
[----:B-1----:R-:W-:-:S07]  /*0600*/  MOV R13, UR4 ;  /* 0x00000004000d7c02 */ /* 0x002fce0008000f00 */
[----:B0-----:R-:W-:Y:S05]  /*0610*/  CALL.REL.NOINC `($_Z19execSolutionsKernelP13ConstellationPjij$_Z9SQBklBjrBjjjjjjjjjjj) ;  /* 0x000000ac00b47944 */ /* 0x001fea0003c00000 */
[----:B------:R-:W-:Y:S05]  /*0620*/  BRA `(.L_x_9) ;  /* 0x0000001000707947 */ /* 0x000fea0003800000 */
.L_x_7:
[----:B------:R-:W-:Y:S01]  /*0630*/  IMAD.MOV.U32 R11, RZ, RZ, R12 ;  /* 0x000000ffff0b7224 */ /* 0x000fe200078e000c */
[----:B------:R-:W-:Y:S01]  /*0640*/  MOV R20, 0x680 ;  /* 0x0000068000147802 */ /* 0x000fe20000000f00 */
[----:B------:R-:W-:Y:S02]  /*0650*/  IMAD.MOV.U32 R12, RZ, RZ, R13 ;  /* 0x000000ffff0c7224 */ /* 0x000fe400078e000d */
[----:B------:R-:W-:-:S07]  /*0660*/  IMAD.MOV.U32 R21, RZ, RZ, 0x0 ;  /* 0x00000000ff157424 */ /* 0x000fce00078e00ff */
[----:B0-----:R-:W-:Y:S05]  /*0670*/  CALL.REL.NOINC `($_Z19execSolutionsKernelP13ConstellationPjij$_Z8SQBlBjrBjjjjjjjjjjj) ;  /* 0x0000008800387944 */ /* 0x001fea0003c00000 */
[----:B------:R-:W-:Y:S05]  /*0680*/  BRA `(.L_x_9) ;  /* 0x0000001000587947 */ /* 0x000fea0003800000 */
.L_x_6:
[----:B------:R-:W-:Y:S01]  /*0690*/  IMAD.MOV.U32 R11, RZ, RZ, R13 ;  /* 0x000000ffff0b7224 */ /* 0x000fe200078e000d */
[----:B------:R-:W-:Y:S01]  /*06a0*/  MOV R20, 0x6d0 ;  /* 0x000006d000147802 */ /* 0x000fe20000000f00 */
[----:B------:R-:W-:-:S07]  /*06b0*/  IMAD.MOV.U32 R21, RZ, RZ, 0x0 ;  /* 0x00000000ff157424 */ /* 0x000fce00078e00ff */
[----:B0-----:R-:W-:Y:S05]  /*06c0*/  CALL.REL.NOINC `($_Z19execSolutionsKernelP13ConstellationPjij$_Z6SQBjrBjjjjjjjjjjj) ;  /* 0x0000005400447944 */ /* 0x001fea0003c00000 */
[----:B------:R-:W-:Y:S05]  /*06d0*/  BRA `(.L_x_9) ;  /* 0x0000001000447947 */ /* 0x000fea0003800000 */
.L_x_5:
[----:B------:R-:W-:-:S13]  /*06e0*/  ISETP.GE.AND P0, PT, R7, R19, PT ;  /* 0x000000130700720c */ /* 0x000fda0003f06270 */
[----:B------:R-:W-:Y:S05]  /*06f0*/  @P0 BRA `(.L_x_10) ;  /* 0x0000000000700947 */ /* 0x000fea0003800000 */
[----:B------:R-:W-:Y:S02]  /*0700*/  ISETP.GE.AND P0, PT, R7, R0, PT ;  /* 0x000000000700720c */ /* 0x000fe40003f06270 */
[----:B------:R-:W-:-:S11]  /*0710*/  IADD3 R12, PT, PT, R19, -0x1, RZ ;  /* 0xffffffff130c7810 */ /* 0x000fd60007ffe0ff */
        /* <DEDUP_REMOVED lines=9> */
[----:B0-----:R-:W-:Y:S05]  /*07b0*/  CALL.REL.NOINC `($_Z19execSolutionsKernelP13ConstellationPjij$_Z10SQBlBkBjrBjjjjjjjjjjj) ;  /* 0x0000001c003c7944 */ /* 0x001fea0003c00000 */
[----:B------:R-:W-:Y:S05]  /*07c0*/  BRA `(.L_x_9) ;  /* 0x0000001000087947 */ /* 0x000fea0003800000 */
.L_x_12:
[----:B------:R-:W1:Y:S01]  /*07d0*/  LDCU UR4, c[0x0][0x390] ;  /* 0x00007200ff0477ac */ /* 0x000e620008000800 */
[----:B------:R-:W-:Y:S02]  /*07e0*/  HFMA2 R21, -RZ, RZ, 0, 0 ;  /* 0x00000000ff157431 */ /* 0x000fe400000001ff */
[----:B------:R-:W-:Y:S01]  /*07f0*/  IMAD.MOV.U32 R12, RZ, RZ, R13 ;  /* 0x000000ffff0c7224 */ /* 0x000fe200078e000d */
[----:B------:R-:W-:Y:S01]  /*0800*/  MOV R20, 0x830 ;  /* 0x0000083000147802 */ /* 0x000fe20000000f00 */
[----:B-1----:R-:W-:-:S07]  /*0810*/  IMAD.U32 R13, RZ, RZ, UR4 ;  /* 0x00000004ff0d7e24 */ /* 0x002fce000f8e00ff */
[----:B0-----:R-:W-:Y:S05]  /*0820*/  CALL.REL.NOINC `($_Z19execSolutionsKernelP13ConstellationPjij$_Z9SQBlkBjrBjjjjjjjjjjj) ;  /* 0x000000b400287944 */ /* 0x001fea0003c00000 */
[----:B------:R-:W-:Y:S05]  /*0830*/  BRA `(.L_x_9) ;  /* 0x0000000c00ec7947 */ /* 0x000fea0003800000 */
.L_x_11:
[----:B------:R-:W1:Y:S01]  /*0840*/  LDCU UR4, c[0x0][0x390] ;  /* 0x00007200ff0477ac */ /* 0x000e620008000800 */
[----:B------:R-:W-:Y:S01]  /*0850*/  IMAD.MOV.U32 R11, RZ, RZ, R12 ;  /* 0x000000ffff0b7224 */ /* 0x000fe200078e000c */
[----:B------:R-:W-:Y:S01]  /*0860*/  MOV R20, 0x8b0 ;  /* 0x000008b000147802 */ /* 0x000fe20000000f00 */
[----:B------:R-:W-:Y:S02]  /*0870*/  IMAD.MOV.U32 R12, RZ, RZ, R13 ;  /* 0x000000ffff0c7224 */ /* 0x000fe400078e000d */
[----:B------:R-:W-:Y:S02]  /*0880*/  IMAD.MOV.U32 R21, RZ, RZ, 0x0 ;  /* 0x00000000ff157424 */ /* 0x000fe400078e00ff */
[----:B-1----:R-:W-:-:S07]  /*0890*/  IMAD.U32 R13, RZ, RZ, UR4 ;  /* 0x00000004ff0d7e24 */ /* 0x002fce000f8e00ff */
[----:B0-----:R-:W-:Y:S05]  /*08a0*/  CALL.REL.NOINC `($_Z19execSolutionsKernelP13ConstellationPjij$_Z8SQBkBjrBjjjjjjjjjjj) ;  /* 0x0000007c00b87944 */ /* 0x001fea0003c00000 */
[----:B------:R-:W-:Y:S05]  /*08b0*/  BRA `(.L_x_9) ;  /* 0x0000000c00cc7947 */ /* 0x000fea0003800000 */
.L_x_10:
[----:B------:R-:W-:Y:S01]  /*08c0*/  IMAD.MOV.U32 R11, RZ, RZ, R13 ;  /* 0x000000ffff0b7224 */ /* 0x000fe200078e000d */
[----:B------:R-:W-:Y:S01]  /*08d0*/  MOV R20, 0x900 ;  /* 0x0000090000147802 */ /* 0x000fe20000000f00 */
[----:B------:R-:W-:-:S07]  /*08e0*/  IMAD.MOV.U32 R21, RZ, RZ, 0x0 ;  /* 0x00000000ff157424 */ /* 0x000fce00078e00ff */
[----:B0-----:R-:W-:Y:S05]  /*08f0*/  CALL.REL.NOINC `($_Z19execSolutionsKernelP13ConstellationPjij$_Z6SQBjrBjjjjjjjjjjj) ;  /* 0x0000005000b87944 */ /* 0x001fea0003c00000 */
[----:B------:R-:W-:Y:S05]  /*0900*/  BRA `(.L_x_9) ;  /* 0x0000000c00b87947 */ /* 0x000fea0003800000 */
.L_x_4:
[----:B------:R-:W-:-:S13]  /*0910*/  ISETP.GE.U32.AND P0, PT, R19, R0, PT ;  /* 0x000000001300720c */ /* 0x000fda0003f06070 */
[----:B------:R-:W-:Y:S05]  /*0920*/  @P0 BRA `(.L_x_13) ;  /* 0x0000000000480947 */ /* 0x000fea0003800000 */
[C---:B------:R-:W-:Y:S01]  /*0930*/  IADD3 R3, PT, PT, R19.reuse, 0x1, RZ ;  /* 0x0000000113037810 */ /* 0x040fe20007ffe0ff */
[----:B------:R-:W-:-:S03]  /*0940*/  VIADD R11, R19, 0xffffffff ;  /* 0xffffffff130b7836 */ /* 0x000fc60000000000 */
[----:B------:R-:W-:-:S13]  /*0950*/  ISETP.NE.AND P0, PT, R0, R3, PT ;  /* 0x000000030000720c */ /* 0x000fda0003f05270 */
[----:B------:R-:W-:Y:S05]  /*0960*/  @!P0 BRA `(.L_x_14) ;  /* 0x00000000001c8947 */ /* 0x000fea0003800000 */
[----:B------:R-:W1:Y:S01]  /*0970*/  LDCU UR4, c[0x0][0x390] ;  /* 0x00007200ff0477ac */ /* 0x000e620008000800 */
[----:B------:R-:W-:Y:S01]  /*0980*/  VIADD R12, R0, 0xffffffff ;  /* 0xffffffff000c7836 */ /* 0x000fe20000000000 */
[----:B------:R-:W-:Y:S01]  /*0990*/  MOV R20, 0x9d0 ;  /* 0x000009d000147802 */ /* 0x000fe20000000f00 */
[----:B------:R-:W-:Y:S02]  /*09a0*/  IMAD.MOV.U32 R21, RZ, RZ, 0x0 ;  /* 0x00000000ff157424 */ /* 0x000fe400078e00ff */
[----:B-1----:R-:W-:-:S07]  /*09b0*/  IMAD.U32 R14, RZ, RZ, UR4 ;  /* 0x00000004ff0e7e24 */ /* 0x002fce000f8e00ff */
[----:B0-----:R-:W-:Y:S05]  /*09c0*/  CALL.REL.NOINC `($_Z19execSolutionsKernelP13ConstellationPjij$_Z13SQBjlBkBlBjrBjjjjjjjjjjj) ;  /* 0x0000003000207944 */ /* 0x001fea0003c00000 */
[----:B------:R-:W-:Y:S05]  /*09d0*/  BRA `(.L_x_9) ;  /* 0x0000000c00847947 */ /* 0x000fea0003800000 */
.L_x_14:
[----:B------:R-:W1:Y:S01]  /*09e0*/  LDCU UR4, c[0x0][0x390] ;  /* 0x00007200ff0477ac */ /* 0x000e620008000800 */
[----:B------:R-:W-:Y:S02]  /*09f0*/  HFMA2 R21, -RZ, RZ, 0, 0 ;  /* 0x00000000ff157431 */ /* 0x000fe400000001ff */
[----:B------:R-:W-:Y:S01]  /*0a00*/  IMAD.MOV.U32 R12, RZ, RZ, R13 ;  /* 0x000000ffff0c7224 */ /* 0x000fe200078e000d */
[----:B------:R-:W-:Y:S01]  /*0a10*/  MOV R20, 0xa40 ;  /* 0x00000a4000147802 */ /* 0x000fe20000000f00 */
[----:B-1----:R-:W-:-:S07]  /*0a20*/  IMAD.U32 R13, RZ, RZ, UR4 ;  /* 0x00000004ff0d7e24 */ /* 0x002fce000f8e00ff */
[----:B0-----:R-:W-:Y:S05]  /*0a30*/  CALL.REL.NOINC `($_Z19execSolutionsKernelP13ConstellationPjij$_Z12SQBjlBklBjrBjjjjjjjjjjj) ;  /* 0x0000002000987944 */ /* 0x001fea0003c00000 */
[----:B------:R-:W-:Y:S05]  /*0a40*/  BRA `(.L_x_9) ;  /* 0x0000000c00687947 */ /* 0x000fea0003800000 */
.L_x_13:
[C---:B------:R-:W-:Y:S02]  /*0a50*/  VIADD R12, R0.reuse, 0x1 ;  /* 0x00000001000c7836 */ /* 0x040fe40000000000 */
        /* <DEDUP_REMOVED lines=8> */
[----:B0-----:R-:W-:Y:S05]  /*0ae0*/  CALL.REL.NOINC `($_Z19execSolutionsKernelP13ConstellationPjij$_Z13SQBjlBlBkBjrBjjjjjjjjjjj) ;  /* 0x0000003400b47944 */ /* 0x001fea0003c00000 */
[----:B------:R-:W-:Y:S05]  /*0af0*/  BRA `(.L_x_9) ;  /* 0x0000000c003c7947 */ /* 0x000fea0003800000 */
.L_x_15:
[----:B------:R-:W1:Y:S01]  /*0b00*/  LDCU UR4, c[0x0][0x390] ;  /* 0x00007200ff0477ac */ /* 0x000e620008000800 */
[----:B------:R-:W-:Y:S01]  /*0b10*/  IMAD.MOV.U32 R12, RZ, RZ, R13 ;  /* 0x000000ffff0c7224 */ /* 0x000fe200078e000d */
[----:B------:R-:W-:Y:S01]  /*0b20*/  MOV R20, 0xb60 ;  /* 0x00000b6000147802 */ /* 0x000fe20000000f00 */
[----:B------:R-:W-:Y:S01]  /*0b30*/  IMAD.MOV.U32 R21, RZ, RZ, 0x0 ;  /* 0x00000000ff157424 */ /* 0x000fe200078e00ff */
[----:B-1----:R-:W-:-:S07]  /*0b40*/  MOV R13, UR4 ;  /* 0x00000004000d7c02 */ /* 0x002fce0008000f00 */
[----:B0-----:R-:W-:Y:S05]  /*0b50*/  CALL.REL.NOINC `($_Z19execSolutionsKernelP13ConstellationPjij$_Z12SQBjlBlkBjrBjjjjjjjjjjj) ;  /* 0x0000002800187944 */ /* 0x001fea0003c00000 */
[----:B------:R-:W-:Y:S05]  /*0b60*/  BRA `(.L_x_9) ;  /* 0x0000000c00207947 */ /* 0x000fea0003800000 */
.L_x_3:
[----:B------:R-:W-:-:S13]  /*0b70*/  ISETP.NE.AND P1, PT, R9, R14, PT ;  /* 0x0000000e0900720c */ /* 0x000fda0003f25270 */
[----:B------:R-:W-:Y:S05]  /*0b80*/  @P1 BRA `(.L_x_16) ;  /* 0x0000000400501947 */ /* 0x000fea0003800000 */
[----:B------:R-:W-:-:S13]  /*0b90*/  ISETP.GE.U32.AND P0, PT, R19, R0, PT ;  /* 0x000000001300720c */ /* 0x000fda0003f06070 */
[----:B------:R-:W-:Y:S05]  /*0ba0*/  @P0 BRA `(.L_x_17) ;  /* 0x0000000000a00947 */ /* 0x000fea0003800000 */
[----:B------:R-:W-:-:S13]  /*0bb0*/  ISETP.GE.AND P0, PT, R7, R0, PT ;  /* 0x000000000700720c */ /* 0x000fda0003f06270 */
[----:B------:R-:W-:Y:S05]  /*0bc0*/  @P0 BRA `(.L_x_18) ;  /* 0x0000000000800947 */ /* 0x000fea0003800000 */
[----:B------:R-:W-:Y:S01]  /*0bd0*/  ISETP.GE.AND P0, PT, R7, R19, PT ;  /* 0x000000130700720c */ /* 0x000fe20003f06270 */
[----:B------:R-:W-:-:S12]  /*0be0*/  VIADD R11, R0, 0xffffffff ;  /* 0xffffffff000b7836 */ /* 0x000fd80000000000 */
[----:B------:R-:W-:Y:S05]  /*0bf0*/  @P0 BRA `(.L_x_19) ;  /* 0x0000000000580947 */ /* 0x000fea0003800000 */
[----:B------:R-:W-:-:S05]  /*0c00*/  VIADD R3, R19, 0x1 ;  /* 0x0000000113037836 */ /* 0x000fca0000000000 */
[----:B------:R-:W-:Y:S01]  /*0c10*/  ISETP.NE.AND P0, PT, R0, R3, PT ;  /* 0x000000030000720c */ /* 0x000fe20003f05270 */
[----:B------:R-:W-:-:S12]  /*0c20*/  VIADD R0, R19, 0xffffffff ;  /* 0xffffffff13007836 */ /* 0x000fd80000000000 */
[----:B------:R-:W-:Y:S05]  /*0c30*/  @!P0 BRA `(.L_x_20) ;  /* 0x0000000000248947 */ /* 0x000fea0003800000 */
[----:B------:R-:W1:Y:S01]  /*0c40*/  LDCU UR4, c[0x0][0x390] ;  /* 0x00007200ff0477ac */ /* 0x000e620008000800 */
[----:B------:R-:W-:Y:S01]  /*0c50*/  IMAD.MOV.U32 R9, RZ, RZ, R10 ;  /* 0x000000ffff097224 */ /* 0x000fe200078e000a */
[----:B------:R-:W-:Y:S01]  /*0c60*/  MOV R12, R13 ;  /* 0x0000000d000c7202 */ /* 0x000fe20000000f00 */
[----:B------:R-:W-:Y:S01]  /*0c70*/  IMAD.MOV.U32 R10, RZ, RZ, R0 ;  /* 0x000000ffff0a7224 */ /* 0x000fe200078e0000 */
[----:B------:R-:W-:Y:S01]  /*0c80*/  MOV R20, 0xcc0 ;  /* 0x00000cc000147802 */ /* 0x000fe20000000f00 */
[----:B------:R-:W-:Y:S02]  /*0c90*/  IMAD.MOV.U32 R21, RZ, RZ, 0x0 ;  /* 0x00000000ff157424 */ /* 0x000fe400078e00ff */
[----:B-1----:R-:W-:-:S07]  /*0ca0*/  IMAD.U32 R13, RZ, RZ, UR4 ;  /* 0x00000004ff0d7e24 */ /* 0x002fce000f8e00ff */
[----:B0-----:R-:W-:Y:S05]  /*0cb0*/  CALL.REL.NOINC `($_Z19execSolutionsKernelP13ConstellationPjij$_Z9SQd2BkBlBjjjjjjjjjjj) ;  /* 0x000000c400dc7944 */ /* 0x001fea0003c00000 */
[----:B------:R-:W-:Y:S05]  /*0cc0*/  BRA `(.L_x_9) ;  /* 0x0000000800c87947 */ /* 0x000fea0003800000 */
.L_x_20:
[----:B------:R-:W1:Y:S01]  /*0cd0*/  LDCU UR4, c[0x0][0x390] ;  /* 0x00007200ff0477ac */ /* 0x000e620008000800 */
[----:B------:R-:W-:Y:S02]  /*0ce0*/  HFMA2 R21, -RZ, RZ, 0, 0 ;  /* 0x00000000ff157431 */ /* 0x000fe400000001ff */
[----:B------:R-:W-:Y:S01]  /*0cf0*/  IMAD.MOV.U32 R9, RZ, RZ, R10 ;  /* 0x000000ffff097224 */ /* 0x000fe200078e000a */
[----:B------:R-:W-:Y:S01]  /*0d00*/  MOV R20, 0xd50 ;  /* 0x00000d5000147802 */ /* 0x000fe20000000f00 */
[----:B------:R-:W-:Y:S02]  /*0d10*/  IMAD.MOV.U32 R10, RZ, RZ, R0 ;  /* 0x000000ffff0a7224 */ /* 0x000fe400078e0000 */
[----:B------:R-:W-:Y:S02]  /*0d20*/  IMAD.MOV.U32 R11, RZ, RZ, R13 ;  /* 0x000000ffff0b7224 */ /* 0x000fe400078e000d */
[----:B-1----:R-:W-:-:S07]  /*0d30*/  IMAD.U32 R12, RZ, RZ, UR4 ;  /* 0x00000004ff0c7e24 */ /* 0x002fce000f8e00ff */
[----:B0-----:R-:W-:Y:S05]  /*0d40*/  CALL.REL.NOINC `($_Z19execSolutionsKernelP13ConstellationPjij$_Z8SQd2BklBjjjjjjjjjjj) ;  /* 0x0000009800207944 */ /* 0x001fea0003c00000 */
[----:B------:R-:W-:Y:S05]  /*0d50*/  BRA `(.L_x_9) ;  /* 0x0000000800a47947 */ /* 0x000fea0003800000 */
.L_x_19:
[----:B------:R-:W-:Y:S01]  /*0d60*/  IMAD.MOV.U32 R9, RZ, RZ, R10 ;  /* 0x000000ffff097224 */ /* 0x000fe200078e000a */
[----:B------:R-:W-:Y:S01]  /*0d70*/  MOV R20, 0xdc0 ;  /* 0x00000dc000147802 */ /* 0x000fe20000000f00 */
[----:B------:R-:W-:Y:S02]  /*0d80*/  IMAD.MOV.U32 R10, RZ, RZ, R11 ;  /* 0x000000ffff0a7224 */ /* 0x000fe400078e000b */
[----:B------:R-:W-:Y:S02]  /*0d90*/  IMAD.MOV.U32 R11, RZ, RZ, R13 ;  /* 0x000000ffff0b7224 */ /* 0x000fe400078e000d */
[----:B------:R-:W-:-:S07]  /*0da0*/  IMAD.MOV.U32 R21, RZ, RZ, 0x0 ;  /* 0x00000000ff157424 */ /* 0x000fce00078e00ff */
[----:B0-----:R-:W-:Y:S05]  /*0db0*/  CALL.REL.NOINC `($_Z19execSolutionsKernelP13ConstellationPjij$_Z7SQd2BlBjjjjjjjjjjj) ;  /* 0x0000007000b47944 */ /* 0x001fea0003c00000 */
[----:B------:R-:W-:Y:S05]  /*0dc0*/  BRA `(.L_x_9) ;  /* 0x0000000800887947 */ /* 0x000fea0003800000 */
.L_x_18:
[----:B------:R-:W-:Y:S01]  /*0dd0*/  IMAD.MOV.U32 R9, RZ, RZ, R10 ;  /* 0x000000ffff097224 */ /* 0x000fe200078e000a */
[----:B------:R-:W-:Y:S01]  /*0de0*/  MOV R20, 0xe20 ;  /* 0x00000e2000147802 */ /* 0x000fe20000000f00 */
[----:B------:R-:W-:Y:S01]  /*0df0*/  IMAD.MOV.U32 R10, RZ, RZ, R13 ;  /* 0x000000ffff0a7224 */ /* 0x000fe200078e000d */
[----:B------:R-:W-:-:S07]  /*0e00*/  MOV R21, 0x0 ;  /* 0x0000000000157802 */ /* 0x000fce0000000f00 */
[----:B0-----:R-:W-:Y:S05]  /*0e10*/  CALL.REL.NOINC `($_Z19execSolutionsKernelP13ConstellationPjij$_Z5SQd2Bjjjjjjjjjjj) ;  /* 0x0000004800247944 */ /* 0x001fea0003c00000 */
[----:B------:R-:W-:Y:S05]  /*0e20*/  BRA `(.L_x_9) ;  /* 0x0000000800707947 */ /* 0x000fea0003800000 */
.L_x_17:
        /* <DEDUP_REMOVED lines=10> */
[----:B------:R-:W-:Y:S01]  /*0ed0*/  IMAD.MOV.U32 R9, RZ, RZ, R10 ;  /* 0x000000ffff097224 */ /* 0x000fe200078e000a */
[----:B------:R-:W-:Y:S01]  /*0ee0*/  MOV R20, 0xf40 ;  /* 0x00000f4000147802 */ /* 0x000fe20000000f00 */
[----:B------:R-:W-:Y:S02]  /*0ef0*/  IMAD.MOV.U32 R12, RZ, RZ, R13 ;  /* 0x000000ffff0c7224 */ /* 0x000fe400078e000d */
[----:B------:R-:W-:Y:S02]  /*0f00*/  IMAD.MOV.U32 R10, RZ, RZ, R0 ;  /* 0x000000ffff0a7224 */ /* 0x000fe400078e0000 */
[----:B------:R-:W-:Y:S01]  /*0f10*/  IMAD.MOV.U32 R21, RZ, RZ, 0x0 ;  /* 0x00000000ff157424 */ /* 0x000fe200078e00ff */
[----:B-1----:R-:W-:-:S07]  /*0f20*/  MOV R13, UR4 ;  /* 0x00000004000d7c02 */ /* 0x002fce0008000f00 */
[----:B0-----:R-:W-:Y:S05]  /*0f30*/  CALL.REL.NOINC `($_Z19execSolutionsKernelP13ConstellationPjij$_Z9SQd2BlBkBjjjjjjjjjjj) ;  /* 0x000000cc00347944 */ /* 0x001fea0003c00000 */
[----:B------:R-:W-:Y:S05]  /*0f40*/  BRA `(.L_x_9) ;  /* 0x0000000800287947 */ /* 0x000fea0003800000 */
.L_x_23:
[----:B------:R-:W1:Y:S01]  /*0f50*/  LDCU UR4, c[0x0][0x390] ;  /* 0x00007200ff0477ac */ /* 0x000e620008000800 */
[----:B------:R-:W-:Y:S01]  /*0f60*/  IMAD.MOV.U32 R9, RZ, RZ, R10 ;  /* 0x000000ffff097224 */ /* 0x000fe200078e000a */
[----:B------:R-:W-:Y:S01]  /*0f70*/  MOV R20, 0xfd0 ;  /* 0x00000fd000147802 */ /* 0x000fe20000000f00 */
[----:B------:R-:W-:Y:S02]  /*0f80*/  IMAD.MOV.U32 R10, RZ, RZ, R0 ;  /* 0x000000ffff0a7224 */ /* 0x000fe400078e0000 */
[----:B------:R-:W-:Y:S02]  /*0f90*/  IMAD.MOV.U32 R11, RZ, RZ, R13 ;  /* 0x000000ffff0b7224 */ /* 0x000fe400078e000d */
[----:B------:R-:W-:Y:S02]  /*0fa0*/  IMAD.MOV.U32 R21, RZ, RZ, 0x0 ;  /* 0x00000000ff157424 */ /* 0x000fe400078e00ff */
[----:B-1----:R-:W-:-:S07]  /*0fb0*/  IMAD.U32 R12, RZ, RZ, UR4 ;  /* 0x00000004ff0c7e24 */ /* 0x002fce000f8e00ff */
[----:B0-----:R-:W-:Y:S05]  /*0fc0*/  CALL.REL.NOINC `($_Z19execSolutionsKernelP13ConstellationPjij$_Z8SQd2BlkBjjjjjjjjjjj) ;  /* 0x0000009c00647944 */ /* 0x001fea0003c00000 */
[----:B------:R-:W-:Y:S05]  /*0fd0*/  BRA `(.L_x_9) ;  /* 0x0000000800047947 */ /* 0x000fea0003800000 */
.L_x_22:
[----:B------:R-:W1:Y:S01]  /*0fe0*/  LDCU UR4, c[0x0][0x390] ;  /* 0x00007200ff0477ac */ /* 0x000e620008000800 */
[----:B------:R-:W-:Y:S01]  /*0ff0*/  MOV R9, R10 ;  /* 0x0000000a00097202 */ /* 0x000fe20000000f00 */
[----:B------:R-:W-:Y:S01]  /*1000*/  IMAD.MOV.U32 R10, RZ, RZ, R11 ;  /* 0x000000ffff0a7224 */ /* 0x000fe200078e000b */
[----:B------:R-:W-:Y:S01]  /*1010*/  MOV R20, 0x1060 ;  /* 0x0000106000147802 */ /* 0x000fe20000000f00 */
[----:B------:R-:W-:Y:S02]  /*1020*/  IMAD.MOV.U32 R11, RZ, RZ, R13 ;  /* 0x000000ffff0b7224 */ /* 0x000fe400078e000d */
[----:B------:R-:W-:Y:S02]  /*1030*/  IMAD.MOV.U32 R21, RZ, RZ, 0x0 ;  /* 0x00000000ff157424 */ /* 0x000fe400078e00ff */
[----:B-1----:R-:W-:-:S07]  /*1040*/  IMAD.U32 R12, RZ, RZ, UR4 ;  /* 0x00000004ff0c7e24 */ /* 0x002fce000f8e00ff */
[----:B0-----:R-:W-:Y:S05]  /*1050*/  CALL.REL.NOINC `($_Z19execSolutionsKernelP13ConstellationPjij$_Z7SQd2BkBjjjjjjjjjjj) ;  /* 0x0000006800287944 */ /* 0x001fea0003c00000 */
[----:B------:R-:W-:Y:S05]  /*1060*/  BRA `(.L_x_9) ;  /* 0x0000000400e07947 */ /* 0x000fea0003800000 */
.L_x_21:
[----:B------:R-:W-:Y:S02]  /*1070*/  HFMA2 R21, -RZ, RZ, 0, 0 ;  /* 0x00000000ff157431 */ /* 0x000fe400000001ff */
[----:B------:R-:W-:Y:S01]  /*1080*/  IMAD.MOV.U32 R9, RZ, RZ, R10 ;  /* 0x000000ffff097224 */ /* 0x000fe200078e000a */
[----:B------:R-:W-:Y:S01]  /*1090*/  MOV R20, 0x10c0 ;  /* 0x000010c000147802 */ /* 0x000fe20000000f00 */
[----:B------:R-:W-:-:S07]  /*10a0*/  IMAD.MOV.U32 R10, RZ, RZ, R13 ;  /* 0x000000ffff0a7224 */ /* 0x000fce00078e000d */
[----:B0-----:R-:W-:Y:S05]  /*10b0*/  CALL.REL.NOINC `($_Z19execSolutionsKernelP13ConstellationPjij$_Z5SQd2Bjjjjjjjjjjj) ;  /* 0x00000044007c7944 */ /* 0x001fea0003c00000 */
[----:B------:R-:W-:Y:S05]  /*10c0*/  BRA `(.L_x_9) ;  /* 0x0000000400c87947 */ /* 0x000fea0003800000 */
.L_x_16:
[----:B------:R-:W-:-:S13]  /*10d0*/  ISETP.NE.AND P1, PT, R9, R10, PT ;  /* 0x0000000a0900720c */ /* 0x000fda0003f25270 */
[----:B------:R-:W-:Y:S05]  /*10e0*/  @P1 BRA `(.L_x_24) ;  /* 0x0000000400841947 */ /* 0x000fea0003800000 */
[----:B------:R-:W-:-:S13]  /*10f0*/  ISETP.GE.U32.AND P0, PT, R19, R0, PT ;  /* 0x000000001300720c */ /* 0x000fda0003f06070 */
[----:B------:R-:W-:Y:S05]  /*1100*/  @P0 BRA `(.L_x_25) ;  /* 0x0000000000880947 */ /* 0x000fea0003800000 */
[----:B------:R-:W-:-:S13]  /*1110*/  ISETP.GE.AND P0, PT, R7, R0, PT ;  /* 0x000000000700720c */ /* 0x000fda0003f06270 */
[----:B------:R-:W-:Y:S05]  /*1120*/  @P0 BRA `(.L_x_26) ;  /* 0x00000000006c0947 */ /* 0x000fea0003800000 */
[----:B------:R-:W-:-:S13]  /*1130*/  ISETP.GE.AND P0, PT, R7, R19, PT ;  /* 0x000000130700720c */ /* 0x000fda0003f06270 */
        /* <DEDUP_REMOVED lines=8> */
[----:B------:R-:W-:Y:S02]  /*11c0*/  VIADD R11, R0, 0xffffffff ;  /* 0xffffffff000b7836 */ /* 0x000fe40000000000 */
[----:B------:R-:W-:Y:S02]  /*11d0*/  IMAD.MOV.U32 R21, RZ, RZ, 0x0 ;  /* 0x00000000ff157424 */ /* 0x000fe400078e00ff */
[----:B-1----:R-:W-:-:S07]  /*11e0*/  IMAD.U32 R13, RZ, RZ, UR4 ;  /* 0x00000004ff0d7e24 */ /* 0x002fce000f8e00ff */
[----:B0-----:R-:W-:Y:S05]  /*11f0*/  CALL.REL.NOINC `($_Z19execSolutionsKernelP13ConstellationPjij$_Z9SQd1BkBlBjjjjjjjjjjj) ;  /* 0x000000b000ac7944 */ /* 0x001fea0003c00000 */
[----:B------:R-:W-:Y:S05]  /*1200*/  BRA `(.L_x_9) ;  /* 0x0000000400787947 */ /* 0x000fea0003800000 */
.L_x_28:
[----:B------:R-:W1:Y:S01]  /*1210*/  LDCU UR4, c[0x0][0x390] ;  /* 0x00007200ff0477ac */ /* 0x000e620008000800 */
[----:B------:R-:W-:Y:S01]  /*1220*/  MOV R11, R13 ;  /* 0x0000000d000b7202 */ /* 0x000fe20000000f00 */
[----:B------:R-:W-:Y:S01]  /*1230*/  IMAD.MOV.U32 R21, RZ, RZ, 0x0 ;  /* 0x00000000ff157424 */ /* 0x000fe200078e00ff */
[----:B------:R-:W-:Y:S01]  /*1240*/  MOV R20, 0x1270 ;  /* 0x0000127000147802 */ /* 0x000fe20000000f00 */
[----:B-1----:R-:W-:-:S07]  /*1250*/  IMAD.U32 R12, RZ, RZ, UR4 ;  /* 0x00000004ff0c7e24 */ /* 0x002fce000f8e00ff */
[----:B0-----:R-:W-:Y:S05]  /*1260*/  CALL.REL.NOINC `($_Z19execSolutionsKernelP13ConstellationPjij$_Z8SQd1BklBjjjjjjjjjjj) ;  /* 0x0000008400107944 */ /* 0x001fea0003c00000 */
[----:B------:R-:W-:Y:S05]  /*1270*/  BRA `(.L_x_9) ;  /* 0x00000004005c7947 */ /* 0x000fea0003800000 */
.L_x_27:
[----:B------:R-:W-:Y:S01]  /*1280*/  VIADD R10, R0, 0xffffffff ;  /* 0xffffffff000a7836 */ /* 0x000fe20000000000 */
[----:B------:R-:W-:Y:S01]  /*1290*/  MOV R20, 0x12d0 ;  /* 0x000012d000147802 */ /* 0x000fe20000000f00 */
[----:B------:R-:W-:Y:S02]  /*12a0*/  IMAD.MOV.U32 R11, RZ, RZ, R13 ;  /* 0x000000ffff0b7224 */ /* 0x000fe400078e000d */
[----:B------:R-:W-:-:S07]  /*12b0*/  IMAD.MOV.U32 R21, RZ, RZ, 0x0 ;  /* 0x00000000ff157424 */ /* 0x000fce00078e00ff */
[----:B0-----:R-:W-:Y:S05]  /*12c0*/  CALL.REL.NOINC `($_Z19execSolutionsKernelP13ConstellationPjij$_Z7SQd1BlBjjjjjjjjjjj) ;  /* 0x0000005c00cc7944 */ /* 0x001fea0003c00000 */
[----:B------:R-:W-:Y:S05]  /*12d0*/  BRA `(.L_x_9) ;  /* 0x0000000400447947 */ /* 0x000fea0003800000 */
.L_x_26:
[----:B------:R-:W-:Y:S02]  /*12e0*/  HFMA2 R21, -RZ, RZ, 0, 0 ;  /* 0x00000000ff157431 */ /* 0x000fe400000001ff */
[----:B------:R-:W-:Y:S01]  /*12f0*/  IMAD.MOV.U32 R10, RZ, RZ, R13 ;  /* 0x000000ffff0a7224 */ /* 0x000fe200078e000d */
[----:B------:R-:W-:-:S07]  /*1300*/  MOV R20, 0x1320 ;  /* 0x0000132000147802 */ /* 0x000fce0000000f00 */
[----:B0-----:R-:W-:Y:S05]  /*1310*/  CALL.REL.NOINC `($_Z19execSolutionsKernelP13ConstellationPjij$_Z5SQd1Bjjjjjjjjjjj) ;  /* 0x0000003c00c07944 */ /* 0x001fea0003c00000 */
[----:B------:R-:W-:Y:S05]  /*1320*/  BRA `(.L_x_9) ;  /* 0x0000000400307947 */ /* 0x000fea0003800000 */
.L_x_25:
[----:B------:R-:W-:-:S13]  /*1330*/  ISETP.GE.AND P0, PT, R7, R19, PT ;  /* 0x000000130700720c */ /* 0x000fda0003f06270 */
[----:B------:R-:W-:Y:S05]  /*1340*/  @P0 BRA `(.L_x_29) ;  /* 0x0000000000d80947 */ /* 0x000fea0003800000 */
[----:B------:R-:W-:-:S13]  /*1350*/  ISETP.GE.AND P0, PT, R7, R0, PT ;  /* 0x000000000700720c */ /* 0x000fda0003f06270 */
[----:B------:R-:W-:Y:S05]  /*1360*/  @P0 BRA `(.L_x_30) ;  /* 0x0000000000900947 */ /* 0x000fea0003800000 */
[----:B------:R-:W-:-:S13]  /*1370*/  ISETP.GE.U32.AND P0, PT, R19, R9, PT ;  /* 0x000000091300720c */ /* 0x000fda0003f06070 */
[----:B------:R-:W-:Y:S05]  /*1380*/  @P0 BRA `(.L_x_31) ;  /* 0x00000000004c0947 */ /* 0x000fea0003800000 */
[----:B------:R-:W-:-:S05]  /*1390*/  VIADD R10, R0, 0x1 ;  /* 0x00000001000a7836 */ /* 0x000fca0000000000 */
[----:B------:R-:W-:Y:S01]  /*13a0*/  ISETP.NE.AND P0, PT, R19, R10, PT ;  /* 0x0000000a1300720c */ /* 0x000fe20003f05270 */
[----:B------:R-:W-:-:S12]  /*13b0*/  VIADD R10, R0, 0xffffffff ;  /* 0xffffffff000a7836 */ /* 0x000fd80000000000 */
[----:B------:R-:W-:Y:S05]  /*13c0*/  @!P0 BRA `(.L_x_32) ;  /* 0x0000000000208947 */ /* 0x000fea0003800000 */
[----:B------:R-:W1:Y:S01]  /*13d0*/  LDCU UR4, c[0x0][0x390] ;  /* 0x00007200ff0477ac */ /* 0x000e620008000800 */
[----:B------:R-:W-:Y:S01]  /*13e0*/  IMAD.MOV.U32 R12, RZ, RZ, R13 ;  /* 0x000000ffff0c7224 */ /* 0x000fe200078e000d */
[----:B------:R-:W-:Y:S01]  /*13f0*/  MOV R20, 0x1440 ;  /* 0x0000144000147802 */ /* 0x000fe20000000f00 */
[----:B------:R-:W-:Y:S02]  /*1400*/  VIADD R11, R19, 0xffffffff ;  /* 0xffffffff130b7836 */ /* 0x000fe40000000000 */
[----:B------:R-:W-:Y:S02]  /*1410*/  IMAD.MOV.U32 R21, RZ, RZ, 0x0 ;  /* 0x00000000ff157424 */ /* 0x000fe400078e00ff */
[----:B-1----:R-:W-:-:S07]  /*1420*/  IMAD.U32 R13, RZ, RZ, UR4 ;  /* 0x00000004ff0d7e24 */ /* 0x002fce000f8e00ff */
[----:B0-----:R-:W-:Y:S05]  /*1430*/  CALL.REL.NOINC `($_Z19execSolutionsKernelP13ConstellationPjij$_Z9SQd1BlBkBjjjjjjjjjjj) ;  /* 0x000000b800147944 */ /* 0x001fea0003c00000 */
[----:B------:R-:W-:Y:S05]  /*1440*/  BRA `(.L_x_9) ;  /* 0x0000000000e87947 */ /* 0x000fea0003800000 */
.L_x_32:
[----:B------:R-:W1:Y:S01]  /*1450*/  LDCU UR4, c[0x0][0x390] ;  /* 0x00007200ff0477ac */ /* 0x000e620008000800 */
[----:B------:R-:W-:Y:S01]  /*1460*/  MOV R11, R13 ;  /* 0x0000000d000b7202 */ /* 0x000fe20000000f00 */
[----:B------:R-:W-:Y:S01]  /*1470*/  IMAD.MOV.U32 R21, RZ, RZ, 0x0 ;  /* 0x00000000ff157424 */ /* 0x000fe200078e00ff */
[----:B------:R-:W-:Y:S01]  /*1480*/  MOV R20, 0x14b0 ;  /* 0x000014b000147802 */ /* 0x000fe20000000f00 */
[----:B-1----:R-:W-:-:S07]  /*1490*/  IMAD.U32 R12, RZ, RZ, UR4 ;  /* 0x00000004ff0c7e24 */ /* 0x002fce000f8e00ff */
[----:B0-----:R-:W-:Y:S05]  /*14a0*/  CALL.REL.NOINC `($_Z19execSolutionsKernelP13ConstellationPjij$_Z8SQd1BlkBjjjjjjjjjjj) ;  /* 0x0000008800647944 */ /* 0x001fea0003c00000 */
[----:B------:R-:W-:Y:S05]  /*14b0*/  BRA `(.L_x_9) ;  /* 0x0000000000cc7947 */ /* 0x000fea0003800000 */
.L_x_31:
[----:B------:R-:W-:-:S13]  /*14c0*/  ISETP.NE.AND P0, PT, R0, R14, PT ;  /* 0x0000000e0000720c */ /* 0x000fda0003f05270 */
[----:B------:R-:W-:Y:S05]  /*14d0*/  @!P0 BRA `(.L_x_33) ;  /* 0x00000000001c8947 */ /* 0x000fea0003800000 */
[----:B------:R-:W-:Y:S01]  /*14e0*/  VIADD R10, R0, 0xffffffff ;  /* 0xffffffff000a7836 */ /* 0x000fe20000000000 */
[----:B------:R-:W-:Y:S01]  /*14f0*/  MOV R20, 0x1540 ;  /* 0x0000154000147802 */ /* 0x000fe20000000f00 */
[----:B------:R-:W-:Y:S02]  /*1500*/  IMAD.MOV.U32 R9, RZ, RZ, R14 ;  /* 0x000000ffff097224 */ /* 0x000fe400078e000e */
[----:B------:R-:W-:Y:S02]  /*1510*/  IMAD.MOV.U32 R11, RZ, RZ, R13 ;  /* 0x000000ffff0b7224 */ /* 0x000fe400078e000d */
[----:B------:R-:W-:-:S07]  /*1520*/  IMAD.MOV.U32 R21, RZ, RZ, 0x0 ;  /* 0x00000000ff157424 */ /* 0x000fce00078e00ff */
[----:B0-----:R-:W-:Y:S05]  /*1530*/  CALL.REL.NOINC `($_Z19execSolutionsKernelP13ConstellationPjij$_Z7SQd1BlBjjjjjjjjjjj) ;  /* 0x0000005c00307944 */ /* 0x001fea0003c00000 */
[----:B------:R-:W-:Y:S05]  /*1540*/  BRA `(.L_x_9) ;  /* 0x0000000000a87947 */ /* 0x000fea0003800000 */
.L_x_33:
[----:B------:R-:W-:Y:S01]  /*1550*/  IADD3 R9, PT, PT, R12, -0x4, RZ ;  /* 0xfffffffc0c097810 */ /* 0x000fe20007ffe0ff */
[----:B------:R-:W-:Y:S01]  /*1560*/  IMAD.MOV.U32 R10, RZ, RZ, R13 ;  /* 0x000000ffff0a7224 */ /* 0x000fe200078e000d */
[----:B------:R-:W-:Y:S01]  /*1570*/  MOV R20, 0x15a0 ;  /* 0x000015a000147802 */ /* 0x000fe20000000f00 */
[----:B------:R-:W-:-:S07]  /*1580*/  IMAD.MOV.U32 R21, RZ, RZ, 0x0 ;  /* 0x00000000ff157424 */ /* 0x000fce00078e00ff */
[----:B0-----:R-:W-:Y:S05]  /*1590*/  CALL.REL.NOINC `($_Z19execSolutionsKernelP13ConstellationPjij$_Z5SQd1Bjjjjjjjjjjj) ;  /* 0x0000003c00207944 */ /* 0x001fea0003c00000 */
[----:B------:R-:W-:Y:S05]  /*15a0*/  BRA `(.L_x_9) ;  /* 0x0000000000907947 */ /* 0x000fea0003800000 */
.L_x_30:
        /* <DEDUP_REMOVED lines=8> */
[----:B0-----:R-:W-:Y:S05]  /*1630*/  CALL.REL.NOINC `($_Z19execSolutionsKernelP13ConstellationPjij$_Z7SQd1BkBjjjjjjjjjjj) ;  /* 0x00000054000c7944 */ /* 0x001fea0003c00000 */
[----:B------:R-:W-:Y:S05]  /*1640*/  BRA `(.L_x_9) ;  /* 0x0000000000687947 */ /* 0x000fea0003800000 */
.L_x_34:
[----:B------:R-:W-:Y:S01]  /*1650*/  MOV R9, R14 ;  /* 0x0000000e00097202 */ /* 0x000fe20000000f00 */
[----:B------:R-:W-:Y:S01]  /*1660*/  IMAD.MOV.U32 R10, RZ, RZ, R13 ;  /* 0x000000ffff0a7224 */ /* 0x000fe200078e000d */
[----:B------:R-:W-:Y:S01]  /*1670*/  MOV R20, 0x16a0 ;  /* 0x000016a000147802 */ /* 0x000fe20000000f00 */
[----:B------:R-:W-:-:S07]  /*1680*/  IMAD.MOV.U32 R21, RZ, RZ, 0x0 ;  /* 0x00000000ff157424 */ /* 0x000fce00078e00ff */
[----:B0-----:R-:W-:Y:S05]  /*1690*/  CALL.REL.NOINC `($_Z19execSolutionsKernelP13ConstellationPjij$_Z5SQd1Bjjjjjjjjjjj) ;  /* 0x0000003800e07944 */ /* 0x001fea0003c00000 */
[----:B------:R-:W-:Y:S05]  /*16a0*/  BRA `(.L_x_9) ;  /* 0x0000000000507947 */ /* 0x000fea0003800000 */
.L_x_29:
[----:B------:R-:W-:Y:S01]  /*16b0*/  IMAD.MOV.U32 R10, RZ, RZ, R13 ;  /* 0x000000ffff0a7224 */ /* 0x000fe200078e000d */
[----:B------:R-:W-:Y:S01]  /*16c0*/  MOV R20, 0x16f0 ;  /* 0x000016f000147802 */ /* 0x000fe20000000f00 */
[----:B------:R-:W-:-:S07]  /*16d0*/  IMAD.MOV.U32 R21, RZ, RZ, 0x0 ;  /* 0x00000000ff157424 */ /* 0x000fce00078e00ff */
[----:B0-----:R-:W-:Y:S05]  /*16e0*/  CALL.REL.NOINC `($_Z19execSolutionsKernelP13ConstellationPjij$_Z5SQd1Bjjjjjjjjjjj) ;  /* 0x0000003800cc7944 */ /* 0x001fea0003c00000 */
[----:B------:R-:W-:Y:S05]  /*16f0*/  BRA `(.L_x_9) ;  /* 0x00000000003c7947 */ /* 0x000fea0003800000 */
.L_x_24:
[----:B------:R-:W-:Y:S05]  /*1700*/  @!P0 BRA `(.L_x_35) ;  /* 0x0000000000188947 */ /* 0x000fea0003800000 */
[----:B------:R-:W-:Y:S02]  /*1710*/  HFMA2 R21, -RZ, RZ, 0, 0 ;  /* 0x00000000ff157431 */ /* 0x000fe400000001ff */
[----:B------:R-:W-:Y:S01]  /*1720*/  IMAD.MOV.U32 R9, RZ, RZ, R10 ;  /* 0x000000ffff097224 */ /* 0x000fe200078e000a */
[----:B------:R-:W-:Y:S01]  /*1730*/  MOV R20, 0x1760 ;  /* 0x0000176000147802 */ /* 0x000fe20000000f00 */
[----:B------:R-:W-:-:S07]  /*1740*/  IMAD.MOV.U32 R10, RZ, RZ, R13 ;  /* 0x000000ffff0a7224 */ /* 0x000fce00078e000d */
[----:B0-----:R-:W-:Y:S05]  /*1750*/  CALL.REL.NOINC `($_Z19execSolutionsKernelP13ConstellationPjij$_Z5SQd0Bjjjjjjjjjjj) ;  /* 0x00000034008c7944 */ /* 0x001fea0003c00000 */
[----:B------:R-:W-:Y:S05]  /*1760*/  BRA `(.L_x_9) ;  /* 0x0000000000207947 */ /* 0x000fea0003800000 */
.L_x_35:
[----:B------:R-:W1:Y:S01]  /*1770*/  LDCU UR4, c[0x0][0x390] ;  /* 0x00007200ff0477ac */ /* 0x000e620008000800 */
[----:B------:R-:W-:Y:S01]  /*1780*/  IMAD.MOV.U32 R9, RZ, RZ, R10 ;  /* 0x000000ffff097224 */ /* 0x000fe200078e000a */
[----:B------:R-:W-:Y:S01]  /*1790*/  MOV R20, 0x17f0 ;  /* 0x000017f000147802 */ /* 0x000fe20000000f00 */
[----:B------:R-:W-:Y:S02]  /*17a0*/  IMAD.MOV.U32 R11, RZ, RZ, R13 ;  /* 0x000000ffff0b7224 */ /* 0x000fe400078e000d */
[----:B------:R-:W-:Y:S02]  /*17b0*/  VIADD R10, R19, 0xffffffff ;  /* 0xffffffff130a7836 */ /* 0x000fe40000000000 */
[----:B------:R-:W-:Y:S02]  /*17c0*/  IMAD.MOV.U32 R21, RZ, RZ, 0x0 ;  /* 0x00000000ff157424 */ /* 0x000fe400078e00ff */
[----:B-1----:R-:W-:-:S07]  /*17d0*/  IMAD.U32 R12, RZ, RZ, UR4 ;  /* 0x00000004ff0c7e24 */ /* 0x002fce000f8e00ff */
[----:B0-----:R-:W-:Y:S05]  /*17e0*/  CALL.REL.NOINC `($_Z19execSolutionsKernelP13ConstellationPjij$_Z7SQd0BkBjjjjjjjjjjj) ;  /* 0x0000004800bc7944 */ /* 0x001fea0003c00000 */
.L_x_9:
[----:B------:R-:W-:Y:S05]  /*17f0*/  BSYNC.RECONVERGENT B6 ;  /* 0x0000000000067941 */ /* 0x000fea0003800200 */
.L_x_2:
[----:B------:R-:W-:Y:S01]  /*1800*/  SHF.R.U32.HI R0, RZ, 0xf, R23 ;  /* 0x0000000fff007819 */ /* 0x000fe20000011617 */
[----:B------:R-:W-:Y:S01]  /*1810*/  BSSY.RECONVERGENT B0, `(.L_x_36) ;  /* 0x0000011000007945 */ /* 0x000fe20003800200 */
[----:B------:R-:W-:Y:S01]  /*1820*/  ISETP.NE.AND P0, PT, R19, R16, PT ;  /* 0x000000101300720c */ /* 0x000fe20003f05270 */
[----:B------:R-:W-:Y:S01]  /*1830*/  IMAD.MOV.U32 R5, RZ, RZ, 0x8 ;  /* 0x00000008ff057424 */ /* 0x000fe200078e00ff */
[----:B------:R-:W-:-:S04]  /*1840*/  LOP3.LUT R3, R0, 0x1f, RZ, 0xc0, !PT ;  /* 0x0000001f00037812 */ /* 0x000fc800078ec0ff */
[----:B------:R-:W-:-:S13]  /*1850*/  ISETP.NE.OR P0, PT, R3, R18, P0 ;  /* 0x000000120300720c */ /* 0x000fda0000705670 */
[----:B------:R-:W-:Y:S05]  /*1860*/  @P0 BRA `(.L_x_37) ;  /* 0x00000000002c0947 */ /* 0x000fea0003800000 */
[----:B------:R-:W0:Y:S01]  /*1870*/  LDCU UR4, c[0x0][0x390] ;  /* 0x00007200ff0477ac */ /* 0x000e220008000800 */
[----:B------:R-:W-:Y:S01]  /*1880*/  LOP3.LUT R0, RZ, R19, RZ, 0x33, !PT ;  /* 0x00000013ff007212 */ /* 0x000fe200078e33ff */
[----:B------:R-:W-:Y:S01]  /*1890*/  IMAD.MOV.U32 R5, RZ, RZ, 0x2 ;  /* 0x00000002ff057424 */ /* 0x000fe200078e00ff */
[----:B------:R-:W-:Y:S02]  /*18a0*/  LOP3.LUT R22, R22, 0x3e0, RZ, 0xc0, !PT ;  /* 0x000003e016167812 */ /* 0x000fe400078ec0ff */
[----:B------:R-:W-:Y:S02]  /*18b0*/  LOP3.LUT R23, R23, 0xfffff, RZ, 0xc0, !PT ;  /* 0x000fffff17177812 */ /* 0x000fe400078ec0ff */
[----:B0-----:R-:W-:-:S05]  /*18c0*/  IADD3 R0, PT, PT, R0, UR4, RZ ;  /* 0x0000000400007c10 */ /* 0x001fca000fffe0ff */
[----:B------:R-:W-:-:S04]  /*18d0*/  IMAD R3, R0, 0x20, R19 ;  /* 0x0000002000037824 */ /* 0x000fc800078e0213 */
[----:B------:R-:W-:-:S04]  /*18e0*/  IMAD.U32 R3, R3, 0x400, R22 ;  /* 0x0000040003037824 */ /* 0x000fc800078e0016 */
[----:B------:R-:W-:-:S05]  /*18f0*/  IMAD.IADD R18, R18, 0x1, R3 ;  /* 0x0000000112127824 */ /* 0x000fca00078e0203 */
[----:B------:R-:W-:-:S04]  /*1900*/  ISETP.NE.AND P0, PT, R23, R18, PT ;  /* 0x000000121700720c */ /* 0x000fc80003f05270 */
[----:B------:R-:W-:-:S09]  /*1910*/  SEL R5, R5, 0x4, !P0 ;  /* 0x0000000405057807 */ /* 0x000fd20004000000 */
.L_x_37:
[----:B------:R-:W-:Y:S05]  /*1920*/  BSYNC.RECONVERGENT B0 ;  /* 0x0000000000007941 */ /* 0x000fea0003800200 */
.L_x_36:
[----:B------:R-:W-:-:S07]  /*1930*/  IMAD R5, R5, R4, RZ ;  /* 0x0000000405057224 */ /* 0x000fce00078e02ff */
.L_x_1:
[----:B------:R-:W-:Y:S05]  /*1940*/  BSYNC.RECONVERGENT B7 ;  /* 0x0000000000077941 */ /* 0x000fea0003800200 */
.L_x_0:
[----:B------:R-:W-:Y:S01]  /*1950*/  STS [R24], R5 ;  /* 0x0000000518007388 */ /* 0x000fe20000000800 */
[----:B------:R-:W-:Y:S01]  /*1960*/  BAR.SYNC.DEFER_BLOCKING 0x0 ;  /* 0x0000000000007b1d */ /* 0x000fe20000010000 */
[C---:B------:R-:W-:Y:S02]  /*1970*/  LOP3.LUT P0, RZ, R17.reuse, 0x3e0, RZ, 0xc0, !PT ;  /* 0x000003e011ff7812 */ /* 0x040fe4000780c0ff */
[----:B------:R-:W-:-:S03]  /*1980*/  ISETP.GT.U32.AND P1, PT, R17, 0x1f, PT ;  /* 0x0000001f1100780c */ /* 0x000fc60003f24070 */
[----:B------:R-:W-:Y:S08]  /*1990*/  WARPSYNC.ALL ;  /* 0x0000000000007948 */ /* 0x000ff00003800000 */
[----:B------:R-:W-:Y:S04]  /*19a0*/  @!P0 LDS R0, [R24+0x100] ;  /* 0x0001000018008984 */ /* 0x000fe80000000800 */
[----:B------:R-:W0:Y:S02]  /*19b0*/  @!P0 LDS R3, [R24] ;  /* 0x0000000018038984 */ /* 0x000e240000000800 */
[----:B0-----:R-:W-:-:S05]  /*19c0*/  @!P0 IMAD.IADD R3, R0, 0x1, R3 ;  /* 0x0000000100038824 */ /* 0x001fca00078e0203 */
[----:B------:R-:W-:Y:S01]  /*19d0*/  @!P0 STS [R24], R3 ;  /* 0x0000000318008388 */ /* 0x000fe20000000800 */
[----:B------:R-:W-:-:S03]  /*19e0*/  NOP ;  /* 0x0000000000007918 */ /* 0x000fc60000000000 */
[----:B------:R-:W-:Y:S01]  /*19f0*/  @!P1 LDS R0, [R24+0x80] ;  /* 0x0000800018009984 */ /* 0x000fe20000000800 */
[----:B------:R-:W-:-:S03]  /*1a00*/  ISETP.GT.U32.AND P0, PT, R17, 0xf, PT ;  /* 0x0000000f1100780c */ /* 0x000fc60003f04070 */
[----:B------:R-:W0:Y:S02]  /*1a10*/  @!P1 LDS R7, [R24] ;  /* 0x0000000018079984 */ /* 0x000e240000000800 */
[----:B0-----:R-:W-:-:S05]  /*1a20*/  @!P1 IMAD.IADD R7, R0, 0x1, R7 ;  /* 0x0000000100079824 */ /* 0x001fca00078e0207 */
[----:B------:R-:W-:Y:S01]  /*1a30*/  @!P1 STS [R24], R7 ;  /* 0x0000000718009388 */ /* 0x000fe20000000800 */
[----:B------:R-:W-:-:S03]  /*1a40*/  NOP ;  /* 0x0000000000007918 */ /* 0x000fc60000000000 */
[----:B------:R-:W-:Y:S01]  /*1a50*/  @!P0 LDS R0, [R24+0x40] ;  /* 0x0000400018008984 */ /* 0x000fe20000000800 */
[----:B------:R-:W-:-:S03]  /*1a60*/  ISETP.GT.U32.AND P1, PT, R17, 0x7, PT ;  /* 0x000000071100780c */ /* 0x000fc60003f24070 */
[----:B------:R-:W0:Y:S02]  /*1a70*/  @!P0 LDS R5, [R24] ;  /* 0x0000000018058984 */ /* 0x000e240000000800 */
[----:B0-----:R-:W-:-:S05]  /*1a80*/  @!P0 IADD3 R5, PT, PT, R0, R5, RZ ;  /* 0x0000000500058210 */ /* 0x001fca0007ffe0ff */
        /* <DEDUP_REMOVED lines=15> */
[----:B------:R-:W-:-:S03]  /*1b80*/  ISETP.NE.AND P0, PT, R17, RZ, PT ;  /* 0x000000ff1100720c */ /* 0x000fc60003f05270 */
[----:B------:R-:W0:Y:S02]  /*1b90*/  @!P1 LDS R5, [R24] ;  /* 0x0000000018059984 */ /* 0x000e240000000800 */
[----:B0-----:R-:W-:-:S05]  /*1ba0*/  @!P1 IMAD.IADD R5, R0, 0x1, R5 ;  /* 0x0000000100059824 */ /* 0x001fca00078e0205 */
[----:B------:R0:W-:Y:S01]  /*1bb0*/  @!P1 STS [R24], R5 ;  /* 0x0000000518009388 */ /* 0x0001e20000000800 */
[----:B------:R-:W-:Y:S02]  /*1bc0*/  NOP ;  /* 0x0000000000007918 */ /* 0x000fe40000000000 */
[----:B------:R-:W-:Y:S05]  /*1bd0*/  @P0 EXIT ;  /* 0x000000000000094d */ /* 0x000fea0003800000 */
[----:B------:R-:W1:Y:S01]  /*1be0*/  S2UR UR5, SR_CgaCtaId ;  /* 0x00000000000579c3 */ /* 0x000e620000008800 */
[----:B------:R-:W-:-:S07]  /*1bf0*/  UMOV UR4, 0x400 ;  /* 0x0000040000047882 */ /* 0x000fce0000000000 */
[----:B0-----:R-:W0:Y:S01]  /*1c00*/  LDC.64 R4, c[0x0][0x388] ;  /* 0x0000e200ff047b82 */ /* 0x001e220000000a00 */
[----:B-1----:R-:W-:Y:S01]  /*1c10*/  ULEA UR4, UR5, UR4, 0x18 ;  /* 0x0000000405047291 */ /* 0x002fe2000f8ec0ff */
[----:B0-----:R-:W-:-:S08]  /*1c20*/  IMAD.WIDE.U32 R2, R2, 0x4, R4 ;  /* 0x0000000402027825 */ /* 0x001fd000078e0004 */
[----:B------:R-:W0:Y:S02]  /*1c30*/  LDS.64 R6, [UR4] ;  /* 0x00000004ff067984 */ /* 0x000e240008000a00 */
[----:B0-----:R-:W-:-:S05]  /*1c40*/  IMAD.IADD R7, R7, 0x1, R6 ;  /* 0x0000000107077824 */ /* 0x001fca00078e0206 */
[----:B------:R-:W-:Y:S04]  /*1c50*/  STS [UR4], R7 ;  /* 0x00000007ff007988 */ /* 0x000fe80008000804 */
[----:B------:R-:W-:Y:S01]  /*1c60*/  STG.E desc[UR36][R2.64], R7 ;  /* 0x0000000702007986 */ /* 0x000fe2000c101924 */
[----:B------:R-:W-:Y:S05]  /*1c70*/  EXIT ;  /* 0x000000000000794d */ /* 0x000fea0003800000 */
        .type           $_Z19execSolutionsKernelP13ConstellationPjij$_Z10SQBkBlBjrBjjjjjjjjjjj,@function
        .size           $_Z19execSolutionsKernelP13ConstellationPjij$_Z10SQBkBlBjrBjjjjjjjjjjj,($_Z19execSolutionsKernelP13ConstellationPjij$_Z10SQBlBkBjrBjjjjjjjjjjj - $_Z19execSolutionsKernelP13ConstellationPjij$_Z10SQBkBlBjrBjjjjjjjjjjj)
$_Z19execSolutionsKernelP13ConstellationPjij$_Z10SQBkBlBjrBjjjjjjjjjjj:
[----:B------:R-:W-:-:S05]  /*1c80*/  VIADD R1, R1, 0xffffffb8 ;  /* 0xffffffb801017836 */ /* 0x000fca0000000000 */
[----:B------:R-:W-:Y:S04]  /*1c90*/  STL [R1+0x44], R37 ;  /* 0x0000442501007387 */ /* 0x000fe80000100800 */
[----:B------:R-:W-:Y:S04]  /*1ca0*/  STL [R1+0x40], R31 ;  /* 0x0000401f01007387 */ /* 0x000fe80000100800 */
[----:B------:R-:W-:Y:S04]  /*1cb0*/  STL [R1+0x18], R21 ;  /* 0x0000181501007387 */ /* 0x000fe80000100800 */
[----:B------:R-:W-:Y:S04]  /*1cc0*/  STL [R1+0x14], R20 ;  /* 0x0000141401007387 */ /* 0x000fe80000100800 */
[----:B------:R-:W-:Y:S04]  /*1cd0*/  STL [R1+0x4], R16 ;  /* 0x0000041001007387 */ /* 0x000fe80000100800 */
[----:B------:R-:W-:Y:S04]  /*1ce0*/  STL [R1], R2 ;  /* 0x0000000201007387 */ /* 0x000fe80000100800 */
[----:B------:R0:W-:Y:S04]  /*1cf0*/  STL [R1+0x3c], R30 ;  /* 0x00003c1e01007387 */ /* 0x0001e80000100800 */
[----:B------:R1:W-:Y:S04]  /*1d00*/  STL [R1+0x34], R28 ;  /* 0x0000341c01007387 */ /* 0x0003e80000100800 */
[----:B------:R2:W-:Y:S01]  /*1d10*/  STL [R1+0x2c], R26 ;  /* 0x00002c1a01007387 */ /* 0x0005e20000100800 */
[----:B0-----:R-:W0:Y:S05]  /*1d20*/  BMOV.32.CLEAR R30, B8 ;  /* 0x00000000081e7355 */ /* 0x001e2a0000100000 */
[----:B-1----:R-:W1:Y:S05]  /*1d30*/  BMOV.32.CLEAR R28, B7 ;  /* 0x00000000071c7355 */ /* 0x002e6a0000100000 */
[----:B--2---:R-:W2:Y:S05]  /*1d40*/  BMOV.32.CLEAR R26, B6 ;  /* 0x00000000061a7355 */ /* 0x004eaa0000100000 */
[----:B------:R3:W-:Y:S04]  /*1d50*/  STL [R1+0x38], R29 ;  /* 0x0000381d01007387 */ /* 0x0007e80000100800 */
[----:B------:R4:W-:Y:S04]  /*1d60*/  STL [R1+0x30], R27 ;  /* 0x0000301b01007387 */ /* 0x0009e80000100800 */
[----:B------:R5:W-:Y:S01]  /*1d70*/  STL [R1+0x28], R25 ;  /* 0x0000281901007387 */ /* 0x000be20000100800 */
[----:B---3--:R-:W-:-:S03]  /*1d80*/  MOV R29, R4 ;  /* 0x00000004001d7202 */ /* 0x008fc60000000f00 */
[----:B------:R3:W-:Y:S01]  /*1d90*/  STL [R1+0x24], R24 ;  /* 0x0000241801007387 */ /* 0x0007e20000100800 */
[----:B----4-:R-:W-:-:S03]  /*1da0*/  IMAD.MOV.U32 R27, RZ, RZ, R5 ;  /* 0x000000ffff1b7224 */ /* 0x010fc600078e0005 */
[----:B------:R4:W-:Y:S01]  /*1db0*/  STL [R1+0x20], R23 ;  /* 0x0000201701007387 */ /* 0x0009e20000100800 */
[----:B-----5:R-:W-:-:S03]  /*1dc0*/  IMAD.MOV.U32 R25, RZ, RZ, R6 ;  /* 0x000000ffff197224 */ /* 0x020fc600078e0006 */
[----:B------:R5:W-:Y:S01]  /*1dd0*/  STL [R1+0x1c], R22 ;  /* 0x00001c1601007387 */ /* 0x000be20000100800 */
[----:B---3--:R-:W-:-:S03]  /*1de0*/  IMAD.MOV.U32 R24, RZ, RZ, R9 ;  /* 0x000000ffff187224 */ /* 0x008fc600078e0009 */
[----:B------:R3:W-:Y:S01]  /*1df0*/  STL [R1+0x10], R19 ;  /* 0x0000101301007387 */ /* 0x0007e20000100800 */
[----:B----4-:R-:W-:-:S03]  /*1e00*/  IMAD.MOV.U32 R23, RZ, RZ, R10 ;  /* 0x000000ffff177224 */ /* 0x010fc600078e000a */
[----:B------:R4:W-:Y:S01]  /*1e10*/  STL [R1+0xc], R18 ;  /* 0x00000c1201007387 */ /* 0x0009e20000100800 */
[----:B-----5:R-:W-:-:S03]  /*1e20*/  IMAD.MOV.U32 R22, RZ, RZ, R12 ;  /* 0x000000ffff167224 */ /* 0x020fc600078e000c */
[----:B------:R5:W-:Y:S01]  /*1e30*/  STL [R1+0x8], R17 ;  /* 0x0000081101007387 */ /* 0x000be20000100800 */
[----:B---3--:R-:W-:Y:S01]  /*1e40*/  MOV R19, R13 ;  /* 0x0000000d00137202 */ /* 0x008fe20000000f00 */
[----:B----4-:R-:W-:Y:S02]  /*1e50*/  IMAD.MOV.U32 R18, RZ, RZ, R11 ;  /* 0x000000ffff127224 */ /* 0x010fe400078e000b */
[----:B-----5:R-:W-:-:S03]  /*1e60*/  IMAD.MOV.U32 R17, RZ, RZ, R14 ;  /* 0x000000ffff117224 */ /* 0x020fc600078e000e */
[----:B------:R-:W-:Y:S01]  /*1e70*/  ISETP.NE.AND P0, PT, R7, R18, PT ;  /* 0x000000120700720c */ /* 0x000fe20003f05270 */
[----:B------:R-:W-:Y:S01]  /*1e80*/  BSSY.RECONVERGENT B8, `(.L_x_38) ;  /* 0x000004a000087945 */ /* 0x000fe20003800200 */
[----:B------:R-:W-:-:S11]  /*1e90*/  IMAD.MOV.U32 R37, RZ, RZ, R8 ;  /* 0x000000ffff257224 */ /* 0x000fd600078e0008 */
[----:B012---:R-:W-:Y:S05]  /*1ea0*/  @!P0 BRA `(.L_x_39) ;  /* 0x00000000008c8947 */ /* 0x007fea0003800000 */
[----:B------:R-:W-:Y:S01]  /*1eb0*/  ISETP.NE.AND P0, PT, R37, RZ, PT ;  /* 0x000000ff2500720c */ /* 0x000fe20003f05270 */
[----:B------:R-:W-:Y:S01]  /*1ec0*/  BSSY.RECONVERGENT B7, `(.L_x_40) ;  /* 0x0000020000077945 */ /* 0x000fe20003800200 */
[----:B------:R-:W-:-:S11]  /*1ed0*/  IMAD.MOV.U32 R31, RZ, RZ, RZ ;  /* 0x000000ffff1f7224 */ /* 0x000fd600078e00ff */
[----:B------:R-:W-:Y:S05]  /*1ee0*/  @!P0 BRA `(.L_x_41) ;  /* 0x0000000000748947 */ /* 0x000fea0003800000 */
[----:B------:R-:W-:Y:S02]  /*1ef0*/  VIADD R16, R7, 0x1 ;  /* 0x0000000107107836 */ /* 0x000fe40000000000 */
[----:B------:R-:W-:-:S07]  /*1f00*/  IMAD.MOV.U32 R31, RZ, RZ, RZ ;  /* 0x000000ffff1f7224 */ /* 0x000fce00078e00ff */
.L_x_44:
[----:B------:R-:W-:Y:S01]  /*1f10*/  IMAD.MOV R2, RZ, RZ, -R37 ;  /* 0x000000ffff027224 */ /* 0x000fe200078e0a25 */
[----:B------:R-:W-:Y:S04]  /*1f20*/  BSSY.RECONVERGENT B6, `(.L_x_42) ;  /* 0x0000016000067945 */ /* 0x000fe80003800200 */
[----:B------:R-:W-:-:S04]  /*1f30*/  LOP3.LUT R2, R37, R2, RZ, 0xc0, !PT ;  /* 0x0000000225027212 */ /* 0x000fc800078ec0ff */
[C---:B------:R-:W-:Y:S02]  /*1f40*/  LOP3.LUT R4, R2.reuse, R29, RZ, 0xfc, !PT ;  /* 0x0000001d02047212 */ /* 0x040fe400078efcff */
[C---:B------:R-:W-:Y:S02]  /*1f50*/  LOP3.LUT R5, R2.reuse, R27, RZ, 0xfc, !PT ;  /* 0x0000001b02057212 */ /* 0x040fe400078efcff */
[----:B------:R-:W-:Y:S01]  /*1f60*/  LOP3.LUT R6, R2, R25, RZ, 0xfc, !PT ;  /* 0x0000001902067212 */ /* 0x000fe200078efcff */
[----:B------:R-:W-:Y:S01]  /*1f70*/  IMAD.SHL.U32 R4, R4, 0x2, RZ ;  /* 0x0000000204047824 */ /* 0x000fe200078e00ff */
[----:B------:R-:W-:-:S04]  /*1f80*/  SHF.R.U32.HI R5, RZ, 0x1, R5 ;  /* 0x00000001ff057819 */ /* 0x000fc80000011605 */
[----:B------:R-:W-:-:S04]  /*1f90*/  LOP3.LUT R0, R4, R6, R5, 0xfe, !PT ;  /* 0x0000000604007212 */ /* 0x000fc800078efe05 */
[----:B------:R-:W-:-:S04]  /*1fa0*/  LOP3.LUT R0, RZ, R0, RZ, 0x33, !PT ;  /* 0x00000000ff007212 */ /* 0x000fc800078e33ff */
[----:B------:R-:W-:-:S13]  /*1fb0*/  LOP3.LUT P0, R8, R19, RZ, R0, 0xa0, !PT ;  /* 0x000000ff13087212 */ /* 0x000fda000780a000 */
[----:B------:R-:W-:Y:S05]  /*1fc0*/  @!P0 BRA `(.L_x_43) ;  /* 0x00000000002c8947 */ /* 0x000fea0003800000 */
[----:B------:R-:W-:Y:S01]  /*1fd0*/  HFMA2 R21, -RZ, RZ, 0, 0 ;  /* 0x00000000ff157431 */ /* 0x000fe200000001ff */
[----:B------:R-:W-:Y:S01]  /*1fe0*/  MOV R7, R16 ;  /* 0x0000001000077202 */ /* 0x000fe20000000f00 */
[----:B------:R-:W-:Y:S01]  /*1ff0*/  IMAD.MOV.U32 R9, RZ, RZ, R24 ;  /* 0x000000ffff097224 */ /* 0x000fe200078e0018 */
[----:B------:R-:W-:Y:S01]  /*2000*/  MOV R20, 0x2070 ;  /* 0x0000207000147802 */ /* 0x000fe20000000f00 */
[----:B------:R-:W-:Y:S02]  /*2010*/  IMAD.MOV.U32 R10, RZ, RZ, R23 ;  /* 0x000000ffff0a7224 */ /* 0x000fe400078e0017 */
[----:B------:R-:W-:Y:S02]  /*2020*/  IMAD.MOV.U32 R11, RZ, RZ, R18 ;  /* 0x000000ffff0b7224 */ /* 0x000fe400078e0012 */
[----:B------:R-:W-:Y:S02]  /*2030*/  IMAD.MOV.U32 R12, RZ, RZ, R22 ;  /* 0x000000ffff0c7224 */ /* 0x000fe400078e0016 */
[----:B------:R-:W-:-:S02]  /*2040*/  IMAD.MOV.U32 R13, RZ, RZ, R19 ;  /* 0x000000ffff0d7224 */ /* 0x000fc400078e0013 */
[----:B------:R-:W-:-:S07]  /*2050*/  IMAD.MOV.U32 R14, RZ, RZ, R17 ;  /* 0x000000ffff0e7224 */ /* 0x000fce00078e0011 */
[----:B------:R-:W-:Y:S05]  /*2060*/  CALL.REL.NOINC `($_Z19execSolutionsKernelP13ConstellationPjij$_Z10SQBkBlBjrBjjjjjjjjjjj) ;  /* 0xfffffffc00047944 */ /* 0x000fea0003c3ffff */
[----:B------:R-:W-:-:S07]  /*2070*/  IMAD.IADD R31, R31, 0x1, R4 ;  /* 0x000000011f1f7824 */ /* 0x000fce00078e0204 */
.L_x_43:
[----:B------:R-:W-:Y:S05]  /*2080*/  BSYNC.RECONVERGENT B6 ;  /* 0x0000000000067941 */ /* 0x000fea0003800200 */
.L_x_42:
[CC--:B------:R-:W-:Y:S02]  /*2090*/  ISETP.NE.AND P0, PT, R2.reuse, R37.reuse, PT ;  /* 0x000000250200720c */ /* 0x0c0fe40003f05270 */
[----:B------:R-:W-:-:S11]  /*20a0*/  LOP3.LUT R37, R2, R37, RZ, 0x3c, !PT ;  /* 0x0000002502257212 */ /* 0x000fd600078e3cff */
[----:B------:R-:W-:Y:S05]  /*20b0*/  @P0 BRA `(.L_x_44) ;  /* 0xfffffffc00940947 */ /* 0x000fea000383ffff */
.L_x_41:
[----:B------:R-:W-:Y:S05]  /*20c0*/  BSYNC.RECONVERGENT B7 ;  /* 0x0000000000077941 */ /* 0x000fea0003800200 */
.L_x_40:
[----:B------:R-:W-:Y:S05]  /*20d0*/  BRA `(.L_x_45) ;  /* 0x0000000000907947 */ /* 0x000fea0003800000 */
.L_x_39:
[----:B------:R-:W-:Y:S01]  /*20e0*/  ISETP.NE.AND P0, PT, R37, RZ, PT ;  /* 0x000000ff2500720c */ /* 0x000fe20003f05270 */
[----:B------:R-:W-:-:S12]  /*20f0*/  IMAD.MOV.U32 R31, RZ, RZ, RZ ;  /* 0x000000ffff1f7224 */ /* 0x000fd800078e00ff */
[----:B------:R-:W-:Y:S05]  /*2100*/  @!P0 BRA `(.L_x_45) ;  /* 0x0000000000848947 */ /* 0x000fea0003800000 */
[----:B------:R-:W-:Y:S02]  /*2110*/  VIADD R18, R17, 0xfffffffd ;  /* 0xfffffffd11127836 */ /* 0x000fe40000000000 */
[----:B------:R-:W-:Y:S02]  /*2120*/  IMAD.MOV.U32 R3, RZ, RZ, 0x1 ;  /* 0x00000001ff037424 */ /* 0x000fe400078e00ff */
[----:B------:R-:W-:Y:S02]  /*2130*/  VIADD R16, R7, 0x2 ;  /* 0x0000000207107836 */ /* 0x000fe40000000000 */
[----:B------:R-:W-:Y:S01]  /*2140*/  IMAD.MOV.U32 R31, RZ, RZ, RZ ;  /* 0x000000ffff1f7224 */ /* 0x000fe200078e00ff */
[----:B------:R-:W-:-:S04]  /*2150*/  SHF.L.U32 R18, R3, R18, RZ ;  /* 0x0000001203127219 */ /* 0x000fc800000006ff */
[----:B------:R-:W-:-:S07]  /*2160*/  LOP3.LUT R17, R18, R25, RZ, 0xfc, !PT ;  /* 0x0000001912117212 */ /* 0x000fce00078efcff */
.L_x_48:
[C---:B------:R-:W-:Y:S01]  /*2170*/  IADD3 R2, PT, PT, -R37.reuse, RZ, RZ ;  /* 0x000000ff25027210 */ /* 0x040fe20007ffe1ff */
[----:B------:R-:W-:Y:S03]  /*2180*/  BSSY.RECONVERGENT B6, `(.L_x_46) ;  /* 0x0000016000067945 */ /* 0x000fe60003800200 */
[----:B------:R-:W-:-:S04]  /*2190*/  LOP3.LUT R2, R37, R2, RZ, 0xc0, !PT ;  /* 0x0000000225027212 */ /* 0x000fc800078ec0ff */
[C---:B------:R-:W-:Y:S02]  /*21a0*/  LOP3.LUT R5, R2.reuse, R27, RZ, 0xfc, !PT ;  /* 0x0000001b02057212 */ /* 0x040fe400078efcff */
[----:B------:R-:W-:Y:S02]  /*21b0*/  LOP3.LUT R4, R2, R29, RZ, 0xfc, !PT ;  /* 0x0000001d02047212 */ /* 0x000fe400078efcff */
[----:B------:R-:W-:-:S03]  /*21c0*/  SHF.R.U32.HI R5, RZ, 0x2, R5 ;  /* 0x00000002ff057819 */ /* 0x000fc60000011605 */
[----:B------:R-:W-:Y:S01]  /*21d0*/  IMAD.SHL.U32 R4, R4, 0x4, RZ ;  /* 0x0000000404047824 */ /* 0x000fe200078e00ff */
[----:B------:R-:W-:-:S04]  /*21e0*/  LOP3.LUT R3, R5, R17, R2, 0xfe, !PT ;  /* 0x0000001105037212 */ /* 0x000fc800078efe02 */
[----:B------:R-:W-:-:S04]  /*21f0*/  LOP3.LUT R3, R3, R4, RZ, 0xfc, !PT ;  /* 0x0000000403037212 */ /* 0x000fc800078efcff */
[----:B------:R-:W-:-:S04]  /*2200*/  LOP3.LUT R8, RZ, R3, RZ, 0x33, !PT ;  /* 0x00000003ff087212 */ /* 0x000fc800078e33ff */
[----:B------:R-:W-:-:S13]  /*2210*/  LOP3.LUT P0, R8, R19, RZ, R8, 0xa0, !PT ;  /* 0x000000ff13087212 */ /* 0x000fda000780a008 */
[----:B------:R-:W-:Y:S05]  /*2220*/  @!P0 BRA `(.L_x_47) ;  /* 0x00000000002c8947 */ /* 0x000fea0003800000 */
[----:B------:R-:W-:Y:S01]  /*2230*/  LOP3.LUT R5, R5, R18, RZ, 0xfc, !PT ;  /* 0x0000001205057212 */ /* 0x000fe200078efcff */
[----:B------:R-:W-:Y:S01]  /*2240*/  IMAD.MOV.U32 R7, RZ, RZ, R16 ;  /* 0x000000ffff077224 */ /* 0x000fe200078e0010 */
[----:B------:R-:W-:Y:S01]  /*2250*/  LOP3.LUT R6, R2, R25, RZ, 0xfc, !PT ;  /* 0x0000001902067212 */ /* 0x000fe200078efcff */
[----:B------:R-:W-:Y:S01]  /*2260*/  IMAD.MOV.U32 R9, RZ, RZ, R24 ;  /* 0x000000ffff097224 */ /* 0x000fe200078e0018 */
[----:B------:R-:W-:Y:S01]  /*2270*/  MOV R20, 0x22d0 ;  /* 0x000022d000147802 */ /* 0x000fe20000000f00 */
[----:B------:R-:W-:Y:S01]  /*2280*/  IMAD.MOV.U32 R10, RZ, RZ, R23 ;  /* 0x000000ffff0a7224 */ /* 0x000fe200078e0017 */
[----:B------:R-:W-:Y:S01]  /*2290*/  MOV R21, 0x0 ;  /* 0x0000000000157802 */ /* 0x000fe20000000f00 */
[----:B------:R-:W-:Y:S02]  /*22a0*/  IMAD.MOV.U32 R11, RZ, RZ, R22 ;  /* 0x000000ffff0b7224 */ /* 0x000fe400078e0016 */
[----:B------:R-:W-:-:S07]  /*22b0*/  IMAD.MOV.U32 R12, RZ, RZ, R19 ;  /* 0x000000ffff0c7224 */ /* 0x000fce00078e0013 */
[----:B------:R-:W-:Y:S05]  /*22c0*/  CALL.REL.NOINC `($_Z19execSolutionsKernelP13ConstellationPjij$_Z8SQBlBjrBjjjjjjjjjjj) ;  /* 0x0000006c00247944 */ /* 0x000fea0003c00000 */
[----:B------:R-:W-:-:S07]  /*22d0*/  IMAD.IADD R31, R31, 0x1, R4 ;  /* 0x000000011f1f7824 */ /* 0x000fce00078e0204 */
.L_x_47:
[----:B------:R-:W-:Y:S05]  /*22e0*/  BSYNC.RECONVERGENT B6 ;  /* 0x0000000000067941 */ /* 0x000fea0003800200 */
.L_x_46:
[CC--:B------:R-:W-:Y:S02]  /*22f0*/  ISETP.NE.AND P0, PT, R2.reuse, R37.reuse, PT ;  /* 0x000000250200720c */ /* 0x0c0fe40003f05270 */
[----:B------:R-:W-:-:S11]  /*2300*/  LOP3.LUT R37, R2, R37, RZ, 0x3c, !PT ;  /* 0x0000002502257212 */ /* 0x000fd600078e3cff */
[----:B------:R-:W-:Y:S05]  /*2310*/  @P0 BRA `(.L_x_48) ;  /* 0xfffffffc00940947 */ /* 0x000fea000383ffff */
.L_x_45:
[----:B------:R-:W-:Y:S05]  /*2320*/  BSYNC.RECONVERGENT B8 ;  /* 0x0000000000087941 */ /* 0x000fea0003800200 */
.L_x_38:
[----:B------:R-:W2:Y:S01]  /*2330*/  LDL R20, [R1+0x14] ;  /* 0x0000140001147983 */ /* 0x000ea20000100800 */
[----:B------:R0:W-:Y:S05]  /*2340*/  BMOV.32 B6, R26 ;  /* 0x0000001a06007356 */ /* 0x0001ea0000000000 */
[----:B------:R-:W2:Y:S01]  /*2350*/  LDL R21, [R1+0x18] ;  /* 0x0000180001157983 */ /* 0x000ea20000100800 */
[----:B------:R1:W-:Y:S05]  /*2360*/  BMOV.32 B7, R28 ;  /* 0x0000001c07007356 */ /* 0x0003ea0000000000 */
[----:B------:R3:W-:Y:S05]  /*2370*/  BMOV.32 B8, R30 ;  /* 0x0000001e08007356 */ /* 0x0007ea0000000000 */
[----:B------:R-:W-:Y:S01]  /*2380*/  IMAD.MOV.U32 R4, RZ, RZ, R31 ;  /* 0x000000ffff047224 */ /* 0x000fe200078e001f */
[----:B------:R-:W2:Y:S04]  /*2390*/  LDL R2, [R1] ;  /* 0x0000000001027983 */ /* 0x000ea80000100800 */
[----:B------:R-:W2:Y:S04]  /*23a0*/  LDL R16, [R1+0x4] ;  /* 0x0000040001107983 */ /* 0x000ea80000100800 */
[----:B------:R-:W2:Y:S04]  /*23b0*/  LDL R17, [R1+0x8] ;  /* 0x0000080001117983 */ /* 0x000ea80000100800 */
[----:B------:R-:W2:Y:S04]  /*23c0*/  LDL R18, [R1+0xc] ;  /* 0x00000c0001127983 */ /* 0x000ea80000100800 */
[----:B------:R-:W2:Y:S04]  /*23d0*/  LDL R19, [R1+0x10] ;  /* 0x0000100001137983 */ /* 0x000ea80000100800 */
[----:B------:R-:W2:Y:S04]  /*23e0*/  LDL R22, [R1+0x1c] ;  /* 0x00001c0001167983 */ /* 0x000ea80000100800 */
[----:B------:R-:W2:Y:S04]  /*23f0*/  LDL R23, [R1+0x20] ;  /* 0x0000200001177983 */ /* 0x000ea80000100800 */
[----:B------:R-:W2:Y:S04]  /*2400*/  LDL R24, [R1+0x24] ;  /* 0x0000240001187983 */ /* 0x000ea80000100800 */
[----:B------:R-:W2:Y:S04]  /*2410*/  LDL R25, [R1+0x28] ;  /* 0x0000280001197983 */ /* 0x000ea80000100800 */
[----:B0-----:R-:W2:Y:S04]  /*2420*/  LDL R26, [R1+0x2c] ;  /* 0x00002c00011a7983 */ /* 0x001ea80000100800 */
[----:B------:R-:W2:Y:S04]  /*2430*/  LDL R27, [R1+0x30] ;  /* 0x00003000011b7983 */ /* 0x000ea80000100800 */
[----:B-1----:R-:W2:Y:S04]  /*2440*/  LDL R28, [R1+0x34] ;  /* 0x00003400011c7983 */ /* 0x002ea80000100800 */
[----:B------:R-:W2:Y:S04]  /*2450*/  LDL R29, [R1+0x38] ;  /* 0x00003800011d7983 */ /* 0x000ea80000100800 */
[----:B---3--:R-:W2:Y:S04]  /*2460*/  LDL R30, [R1+0x3c] ;  /* 0x00003c00011e7983 */ /* 0x008ea80000100800 */
[----:B------:R-:W2:Y:S04]  /*2470*/  LDL R31, [R1+0x40] ;  /* 0x00004000011f7983 */ /* 0x000ea80000100800 */
[----:B------:R0:W2:Y:S02]  /*2480*/  LDL R37, [R1+0x44] ;  /* 0x0000440001257983 */ /* 0x0000a40000100800 */
[----:B0-----:R-:W-:Y:S01]  /*2490*/  VIADD R1, R1, 0x48 ;  /* 0x0000004801017836 */ /* 0x001fe20000000000 */
[----:B--2---:R-:W-:Y:S06]  /*24a0*/  RET.REL.NODEC R20 `(_Z19execSolutionsKernelP13ConstellationPjij) ;  /* 0xffffffd814d47950 */ /* 0x004fec0003c3ffff */
        .type           $_Z19execSolutionsKernelP13ConstellationPjij$_Z10SQBlBkBjrBjjjjjjjjjjj,@function
        .size           $_Z19execSolutionsKernelP13ConstellationPjij$_Z10SQBlBkBjrBjjjjjjjjjjj,($_Z19execSolutionsKernelP13ConstellationPjij$_Z12SQBjlBklBjrBjjjjjjjjjjj - $_Z19execSolutionsKernelP13ConstellationPjij$_Z10SQBlBkBjrBjjjjjjjjjjj)
$_Z19execSolutionsKernelP13ConstellationPjij$_Z10SQBlBkBjrBjjjjjjjjjjj:
        /* <DEDUP_REMOVED lines=16> */
[----:B---3--:R-:W-:-:S03]  /*25b0*/  IMAD.MOV.U32 R29, RZ, RZ, R4 ;  /* 0x000000ffff1d7224 */ /* 0x008fc600078e0004 */
        /* <DEDUP_REMOVED lines=13> */
[----:B-----5:R-:W-:Y:S01]  /*2690*/  IMAD.MOV.U32 R17, RZ, RZ, R14 ;  /* 0x000000ffff117224 */ /* 0x020fe200078e000e */
[----:B------:R-:W-:Y:S01]  /*26a0*/  ISETP.NE.AND P0, PT, R7, R22, PT ;  /* 0x000000160700720c */ /* 0x000fe20003f05270 */
[----:B------:R-:W-:Y:S01]  /*26b0*/  BSSY.RECONVERGENT B8, `(.L_x_49) ;  /* 0x0000046000087945 */ /* 0x000fe20003800200 */
[----:B------:R-:W-:-:S11]  /*26c0*/  MOV R37, R8 ;  /* 0x0000000800257202 */ /* 0x000fd60000000f00 */
[----:B012---:R-:W-:Y:S05]  /*26d0*/  @!P0 BRA `(.L_x_50) ;  /* 0x00000000008c8947 */ /* 0x007fea0003800000 */
[----:B------:R-:W-:Y:S01]  /*26e0*/  ISETP.NE.AND P0, PT, R37, RZ, PT ;  /* 0x000000ff2500720c */ /* 0x000fe20003f05270 */
[----:B------:R-:W-:Y:S01]  /*26f0*/  BSSY.RECONVERGENT B7, `(.L_x_51) ;  /* 0x0000020000077945 */ /* 0x000fe20003800200 */
[----:B------:R-:W-:-:S11]  /*2700*/  IMAD.MOV.U32 R31, RZ, RZ, RZ ;  /* 0x000000ffff1f7224 */ /* 0x000fd600078e00ff */
[----:B------:R-:W-:Y:S05]  /*2710*/  @!P0 BRA `(.L_x_52) ;  /* 0x0000000000748947 */ /* 0x000fea0003800000 */
[----:B------:R-:W-:Y:S02]  /*2720*/  VIADD R16, R7, 0x1 ;  /* 0x0000000107107836 */ /* 0x000fe40000000000 */
[----:B------:R-:W-:-:S07]  /*2730*/  IMAD.MOV.U32 R31, RZ, RZ, RZ ;  /* 0x000000ffff1f7224 */ /* 0x000fce00078e00ff */
.L_x_55:
        /* <DEDUP_REMOVED lines=12> */
[----:B------:R-:W-:Y:S01]  /*2800*/  IMAD.MOV.U32 R7, RZ, RZ, R16 ;  /* 0x000000ffff077224 */ /* 0x000fe200078e0010 */
[----:B------:R-:W-:Y:S01]  /*2810*/  MOV R9, R24 ;  /* 0x0000001800097202 */ /* 0x000fe20000000f00 */
[----:B------:R-:W-:Y:S01]  /*2820*/  IMAD.MOV.U32 R10, RZ, RZ, R23 ;  /* 0x000000ffff0a7224 */ /* 0x000fe200078e0017 */
[----:B------:R-:W-:Y:S01]  /*2830*/  MOV R20, 0x28a0 ;  /* 0x000028a000147802 */ /* 0x000fe20000000f00 */
[----:B------:R-:W-:Y:S02]  /*2840*/  IMAD.MOV.U32 R11, RZ, RZ, R22 ;  /* 0x000000ffff0b7224 */ /* 0x000fe400078e0016 */
[----:B------:R-:W-:Y:S02]  /*2850*/  IMAD.MOV.U32 R12, RZ, RZ, R19 ;  /* 0x000000ffff0c7224 */ /* 0x000fe400078e0013 */
[----:B------:R-:W-:Y:S02]  /*2860*/  IMAD.MOV.U32 R13, RZ, RZ, R18 ;  /* 0x000000ffff0d7224 */ /* 0x000fe400078e0012 */
[----:B------:R-:W-:-:S02]  /*2870*/  IMAD.MOV.U32 R14, RZ, RZ, R17 ;  /* 0x000000ffff0e7224 */ /* 0x000fc400078e0011 */
[----:B------:R-:W-:-:S07]  /*2880*/  IMAD.MOV.U32 R21, RZ, RZ, 0x0 ;  /* 0x00000000ff157424 */ /* 0x000fce00078e00ff */
[----:B------:R-:W-:Y:S05]  /*2890*/  CALL.REL.NOINC `($_Z19execSolutionsKernelP13ConstellationPjij$_Z10SQBlBkBjrBjjjjjjjjjjj) ;  /* 0xfffffffc00047944 */ /* 0x000fea0003c3ffff */
[----:B------:R-:W-:-:S07]  /*28a0*/  IADD3 R31, PT, PT, R31, R4, RZ ;  /* 0x000000041f1f7210 */ /* 0x000fce0007ffe0ff */
.L_x_54:
[----:B------:R-:W-:Y:S05]  /*28b0*/  BSYNC.RECONVERGENT B6 ;  /* 0x0000000000067941 */ /* 0x000fea0003800200 */
.L_x_53:
[CC--:B------:R-:W-:Y:S02]  /*28c0*/  ISETP.NE.AND P0, PT, R2.reuse, R37.reuse, PT ;  /* 0x000000250200720c */ /* 0x0c0fe40003f05270 */
[----:B------:R-:W-:-:S11]  /*28d0*/  LOP3.LUT R37, R2, R37, RZ, 0x3c, !PT ;  /* 0x0000002502257212 */ /* 0x000fd600078e3cff */
[----:B------:R-:W-:Y:S05]  /*28e0*/  @P0 BRA `(.L_x_55) ;  /* 0xfffffffc00940947 */ /* 0x000fea000383ffff */
.L_x_52:
[----:B------:R-:W-:Y:S05]  /*28f0*/  BSYNC.RECONVERGENT B7 ;  /* 0x0000000000077941 */ /* 0x000fea0003800200 */
.L_x_51:
[----:B------:R-:W-:Y:S05]  /*2900*/  BRA `(.L_x_56) ;  /* 0x0000000000807947 */ /* 0x000fea0003800000 */
.L_x_50:
[----:B------:R-:W-:Y:S01]  /*2910*/  ISETP.NE.AND P0, PT, R37, RZ, PT ;  /* 0x000000ff2500720c */ /* 0x000fe20003f05270 */
[----:B------:R-:W-:-:S12]  /*2920*/  IMAD.MOV.U32 R31, RZ, RZ, RZ ;  /* 0x000000ffff1f7224 */ /* 0x000fd800078e00ff */
[----:B------:R-:W-:Y:S05]  /*2930*/  @!P0 BRA `(.L_x_56) ;  /* 0x0000000000748947 */ /* 0x000fea0003800000 */
[----:B------:R-:W-:Y:S02]  /*2940*/  VIADD R16, R7, 0x2 ;  /* 0x0000000207107836 */ /* 0x000fe40000000000 */
[----:B------:R-:W-:-:S07]  /*2950*/  IMAD.MOV.U32 R31, RZ, RZ, RZ ;  /* 0x000000ffff1f7224 */ /* 0x000fce00078e00ff */
.L_x_59:
        /* <DEDUP_REMOVED lines=9> */
[----:B------:R-:W-:-:S13]  /*29f0*/  ISETP.GT.U32.AND P0, PT, R8, -0x3, PT ;  /* 0xfffffffd0800780c */ /* 0x000fda0003f04070 */
[----:B------:R-:W-:Y:S05]  /*2a00*/  @P0 BRA `(.L_x_58) ;  /* 0x0000000000300947 */ /* 0x000fea0003800000 */
[----:B------:R-:W-:Y:S01]  /*2a10*/  LOP3.LUT R8, R8, 0x7ffffffe, RZ, 0xc, !PT ;  /* 0x7ffffffe08087812 */ /* 0x000fe200078e0cff */
[----:B------:R-:W-:Y:S01]  /*2a20*/  VIADD R4, R4, 0x1 ;  /* 0x0000000104047836 */ /* 0x000fe20000000000 */
        /* <DEDUP_REMOVED lines=8> */
[----:B------:R-:W-:Y:S05]  /*2ab0*/  CALL.REL.NOINC `($_Z19execSolutionsKernelP13ConstellationPjij$_Z8SQBkBjrBjjjjjjjjjjj) ;  /* 0x0000005c00347944 */ /* 0x000fea0003c00000 */
[----:B------:R-:W-:-:S07]  /*2ac0*/  IADD3 R31, PT, PT, R31, R4, RZ ;  /* 0x000000041f1f7210 */ /* 0x000fce0007ffe0ff */
.L_x_58:
[----:B------:R-:W-:Y:S05]  /*2ad0*/  BSYNC.RECONVERGENT B6 ;  /* 0x0000000000067941 */ /* 0x000fea0003800200 */
.L_x_57:
[CC--:B------:R-:W-:Y:S02]  /*2ae0*/  ISETP.NE.AND P0, PT, R2.reuse, R37.reuse, PT ;  /* 0x000000250200720c */ /* 0x0c0fe40003f05270 */
[----:B------:R-:W-:-:S11]  /*2af0*/  LOP3.LUT R37, R2, R37, RZ, 0x3c, !PT ;  /* 0x0000002502257212 */ /* 0x000fd600078e3cff */
[----:B------:R-:W-:Y:S05]  /*2b00*/  @P0 BRA `(.L_x_59) ;  /* 0xfffffffc00940947 */ /* 0x000fea000383ffff */
.L_x_56:
[----:B------:R-:W-:Y:S05]  /*2b10*/  BSYNC.RECONVERGENT B8 ;  /* 0x0000000000087941 */ /* 0x000fea0003800200 */
.L_x_49:
        /* <DEDUP_REMOVED lines=24> */
        .type           $_Z19execSolutionsKernelP13ConstellationPjij$_Z12SQBjlBklBjrBjjjjjjjjjjj,@function
        .size           $_Z19execSolutionsKernelP13ConstellationPjij$_Z12SQBjlBklBjrBjjjjjjjjjjj,($_Z19execSolutionsKernelP13ConstellationPjij$_Z12SQBjlBlkBjrBjjjjjjjjjjj - $_Z19execSolutionsKernelP13ConstellationPjij$_Z12SQBjlBklBjrBjjjjjjjjjjj)
$_Z19execSolutionsKernelP13ConstellationPjij$_Z12SQBjlBklBjrBjjjjjjjjjjj:
        /* <DEDUP_REMOVED lines=24> */
[----:B----4-:R-:W-:-:S03]  /*2e20*/  MOV R22, R10 ;  /* 0x0000000a00167202 */ /* 0x010fc60000000f00 */
[----:B------:R4:W-:Y:S01]  /*2e30*/  STL [R1+0x8], R17 ;  /* 0x0000081101007387 */ /* 0x0009e20000100800 */
[----:B-----5:R-:W-:Y:S02]  /*2e40*/  IMAD.MOV.U32 R19, RZ, RZ, R11 ;  /* 0x000000ffff137224 */ /* 0x020fe400078e000b */
[----:B---3--:R-:W-:Y:S02]  /*2e50*/  IMAD.MOV.U32 R18, RZ, RZ, R12 ;  /* 0x000000ffff127224 */ /* 0x008fe400078e000c */
[----:B----4-:R-:W-:Y:S01]  /*2e60*/  IMAD.MOV.U32 R17, RZ, RZ, R13 ;  /* 0x000000ffff117224 */ /* 0x010fe200078e000d */
[----:B------:R-:W-:Y:S01]  /*2e70*/  LOP3.LUT R0, RZ, R23, RZ, 0x33, !PT ;  /* 0x00000017ff007212 */ /* 0x000fe200078e33ff */
[----:B------:R-:W-:Y:S04]  /*2e80*/  BSSY.RECONVERGENT B8, `(.L_x_60) ;  /* 0x000003c000087945 */ /* 0x000fe80003800200 */
[----:B------:R-:W-:-:S05]  /*2e90*/  IMAD.IADD R0, R0, 0x1, R17 ;  /* 0x0000000100007824 */ /* 0x000fca00078e0211 */
[----:B------:R-:W-:-:S13]  /*2ea0*/  ISETP.NE.AND P0, PT, R7, R0, PT ;  /* 0x000000000700720c */ /* 0x000fda0003f05270 */
[----:B012---:R-:W-:Y:S05]  /*2eb0*/  @!P0 BRA `(.L_x_61) ;  /* 0x00000000008c8947 */ /* 0x007fea0003800000 */
[----:B------:R-:W-:Y:S01]  /*2ec0*/  IMAD.MOV.U32 R37, RZ, RZ, R8 ;  /* 0x000000ffff257224 */ /* 0x000fe200078e0008 */
[----:B------:R-:W-:Y:S01]  /*2ed0*/  BSSY.RECONVERGENT B7, `(.L_x_62) ;  /* 0x0000020000077945 */ /* 0x000fe20003800200 */
[----:B------:R-:W-:-:S03]  /*2ee0*/  HFMA2 R31, -RZ, RZ, 0, 0 ;  /* 0x00000000ff1f7431 */ /* 0x000fc600000001ff */
[----:B------:R-:W-:-:S13]  /*2ef0*/  ISETP.NE.AND P0, PT, R37, RZ, PT ;  /* 0x000000ff2500720c */ /* 0x000fda0003f05270 */
[----:B------:R-:W-:Y:S05]  /*2f00*/  @!P0 BRA `(.L_x_63) ;  /* 0x0000000000708947 */ /* 0x000fea0003800000 */
[----:B------:R-:W-:Y:S02]  /*2f10*/  VIADD R16, R7, 0x1 ;  /* 0x0000000107107836 */ /* 0x000fe40000000000 */
[----:B------:R-:W-:-:S07]  /*2f20*/  IMAD.MOV.U32 R31, RZ, RZ, RZ ;  /* 0x000000ffff1f7224 */ /* 0x000fce00078e00ff */
.L_x_66:
        /* <DEDUP_REMOVED lines=19> */
[----:B------:R-:W-:-:S07]  /*3060*/  IMAD.MOV.U32 R21, RZ, RZ, 0x0 ;  /* 0x00000000ff157424 */ /* 0x000fce00078e00ff */
[----:B------:R-:W-:Y:S05]  /*3070*/  CALL.REL.NOINC `($_Z19execSolutionsKernelP13ConstellationPjij$_Z12SQBjlBklBjrBjjjjjjjjjjj) ;  /* 0xfffffffc00087944 */ /* 0x000fea0003c3ffff */
[----:B------:R-:W-:-:S07]  /*3080*/  IMAD.IADD R31, R31, 0x1, R4 ;  /* 0x000000011f1f7824 */ /* 0x000fce00078e0204 */
.L_x_65:
[----:B------:R-:W-:Y:S05]  /*3090*/  BSYNC.RECONVERGENT B6 ;  /* 0x0000000000067941 */ /* 0x000fea0003800200 */
.L_x_64:
[CC--:B------:R-:W-:Y:S02]  /*30a0*/  ISETP.NE.AND P0, PT, R2.reuse, R37.reuse, PT ;  /* 0x000000250200720c */ /* 0x0c0fe40003f05270 */
[----:B------:R-:W-:-:S11]  /*30b0*/  LOP3.LUT R37, R2, R37, RZ, 0x3c, !PT ;  /* 0x0000002502257212 */ /* 0x000fd600078e3cff */
[----:B------:R-:W-:Y:S05]  /*30c0*/  @P0 BRA `(.L_x_66) ;  /* 0xfffffffc00980947 */ /* 0x000fea000383ffff */
.L_x_63:
[----:B------:R-:W-:Y:S05]  /*30d0*/  BSYNC.RECONVERGENT B7 ;  /* 0x0000000000077941 */ /* 0x000fea0003800200 */
.L_x_62:
[----:B------:R-:W-:Y:S05]  /*30e0*/  BRA `(.L_x_67) ;  /* 0x0000000000547947 */ /* 0x000fea0003800000 */
.L_x_61:
[----:B------:R-:W-:Y:S02]  /*30f0*/  HFMA2 R3, -RZ, RZ, 0, 5.9604644775390625e-08 ;  /* 0x00000001ff037431 */ /* 0x000fe400000001ff */
[----:B------:R-:W-:Y:S02]  /*3100*/  VIADD R0, R17, 0xffffffff ;  /* 0xffffffff11007836 */ /* 0x000fe40000000000 */
[----:B------:R-:W-:Y:S02]  /*3110*/  IMAD.SHL.U32 R4, R29, 0x2, RZ ;  /* 0x000000021d047824 */ /* 0x000fe400078e00ff */
[----:B------:R-:W-:Y:S01]  /*3120*/  IMAD.MOV.U32 R31, RZ, RZ, RZ ;  /* 0x000000ffff1f7224 */ /* 0x000fe200078e00ff */
[----:B------:R-:W-:-:S04]  /*3130*/  SHF.L.U32 R0, R3, R0, RZ ;  /* 0x0000000003007219 */ /* 0x000fc800000006ff */
[----:B------:R-:W-:-:S04]  /*3140*/  LOP3.LUT R0, R0, R27, RZ, 0xfc, !PT ;  /* 0x0000001b00007212 */ /* 0x000fc800078efcff */
        /* <DEDUP_REMOVED lines=13> */
[----:B------:R-:W-:Y:S05]  /*3220*/  CALL.REL.NOINC `($_Z19execSolutionsKernelP13ConstellationPjij$_Z9SQBklBjrBjjjjjjjjjjj) ;  /* 0x0000008000b07944 */ /* 0x000fea0003c00000 */
[----:B------:R-:W-:-:S07]  /*3230*/  IMAD.MOV.U32 R31, RZ, RZ, R4 ;  /* 0x000000ffff1f7224 */ /* 0x000fce00078e0004 */
.L_x_67:
[----:B------:R-:W-:Y:S05]  /*3240*/  BSYNC.RECONVERGENT B8 ;  /* 0x0000000000087941 */ /* 0x000fea0003800200 */
.L_x_60:
        /* <DEDUP_REMOVED lines=19> */
[----:B------:R-:W2:Y:S04]  /*3380*/  LDL R31, [R1+0x3c] ;  /* 0x00003c00011f7983 */ /* 0x000ea80000100800 */
[----:B------:R0:W2:Y:S02]  /*3390*/  LDL R37, [R1+0x40] ;  /* 0x0000400001257983 */ /* 0x0000a40000100800 */
[----:B0-----:R-:W-:Y:S01]  /*33a0*/  VIADD R1, R1, 0x48 ;  /* 0x0000004801017836 */ /* 0x001fe20000000000 */
[----:B--2---:R-:W-:Y:S06]  /*33b0*/  RET.REL.NODEC R20 `(_Z19execSolutionsKernelP13ConstellationPjij) ;  /* 0xffffffcc14107950 */ /* 0x004fec0003c3ffff */
        .type           $_Z19execSolutionsKernelP13ConstellationPjij$_Z12SQBjlBlkBjrBjjjjjjjjjjj,@function
        .size           $_Z19execSolutionsKernelP13ConstellationPjij$_Z12SQBjlBlkBjrBjjjjjjjjjjj,($_Z19execSolutionsKernelP13ConstellationPjij$_Z13SQBjlBkBlBjrBjjjjjjjjjjj - $_Z19execSolutionsKernelP13ConstellationPjij$_Z12SQBjlBlkBjrBjjjjjjjjjjj)
$_Z19execSolutionsKernelP13ConstellationPjij$_Z12SQBjlBlkBjrBjjjjjjjjjjj:
        /* <DEDUP_REMOVED lines=12> */
[----:B------:R3:W-:Y:S01]  /*3480*/  STL [R1+0x30], R27 ;  /* 0x0000301b01007387 */ /* 0x0007e20000100800 */
[----:B--2---:R-:W-:-:S03]  /*3490*/  MOV R29, R4 ;  /* 0x00000004001d7202 */ /* 0x004fc60000000f00 */
[----:B------:R2:W-:Y:S04]  /*34a0*/  STL [R1+0x28], R25 ;  /* 0x0000281901007387 */ /* 0x0005e80000100800 */
[----:B------:R4:W-:Y:S01]  /*34b0*/  STL [R1+0x20], R23 ;  /* 0x0000201701007387 */ /* 0x0009e20000100800 */
[----:B---3--:R-:W-:-:S03]  /*34c0*/  IMAD.MOV.U32 R27, RZ, RZ, R5 ;  /* 0x000000ffff1b7224 */ /* 0x008fc600078e0005 */
[----:B------:R3:W-:Y:S01]  /*34d0*/  STL [R1+0x1c], R22 ;  /* 0x00001c1601007387 */ /* 0x0007e20000100800 */
[----:B--2---:R-:W-:-:S03]  /*34e0*/  IMAD.MOV.U32 R25, RZ, RZ, R6 ;  /* 0x000000ffff197224 */ /* 0x004fc600078e0006 */
[----:B------:R2:W-:Y:S01]  /*34f0*/  STL [R1+0x10], R19 ;  /* 0x0000101301007387 */ /* 0x0005e20000100800 */
[----:B----4-:R-:W-:-:S03]  /*3500*/  IMAD.MOV.U32 R23, RZ, RZ, R9 ;  /* 0x000000ffff177224 */ /* 0x010fc600078e0009 */
[----:B------:R4:W-:Y:S01]  /*3510*/  STL [R1+0xc], R18 ;  /* 0x00000c1201007387 */ /* 0x0009e20000100800 */
[----:B---3--:R-:W-:-:S03]  /*3520*/  IMAD.MOV.U32 R22, RZ, RZ, R10 ;  /* 0x000000ffff167224 */ /* 0x008fc600078e000a */
[----:B------:R3:W-:Y:S01]  /*3530*/  STL [R1+0x8], R17 ;  /* 0x0000081101007387 */ /* 0x0007e20000100800 */
[----:B--2---:R-:W-:Y:S02]  /*3540*/  IMAD.MOV.U32 R19, RZ, RZ, R11 ;  /* 0x000000ffff137224 */ /* 0x004fe400078e000b */
[----:B----4-:R-:W-:Y:S01]  /*3550*/  IMAD.MOV.U32 R18, RZ, RZ, R12 ;  /* 0x000000ffff127224 */ /* 0x010fe200078e000c */
[----:B---3--:R-:W-:Y:S02]  /*3560*/  MOV R17, R13 ;  /* 0x0000000d00117202 */ /* 0x008fe40000000f00 */
[----:B------:R-:W-:Y:S01]  /*3570*/  LOP3.LUT R0, RZ, R23, RZ, 0x33, !PT ;  /* 0x00000017ff007212 */ /* 0x000fe200078e33ff */
[----:B------:R-:W-:Y:S01]  /*3580*/  BSSY.RECONVERGENT B7, `(.L_x_68) ;  /* 0x0000037000077945 */ /* 0x000fe20003800200 */
[----:B------:R-:W-:-:S03]  /*3590*/  IMAD.MOV.U32 R37, RZ, RZ, R8 ;  /* 0x000000ffff257224 */ /* 0x000fc600078e0008 */
[----:B------:R-:W-:-:S05]  /*35a0*/  IMAD.IADD R0, R0, 0x1, R17 ;  /* 0x0000000100007824 */ /* 0x000fca00078e0211 */
[----:B------:R-:W-:-:S13]  /*35b0*/  ISETP.NE.AND P0, PT, R7, R0, PT ;  /* 0x000000000700720c */ /* 0x000fda0003f05270 */
[----:B01----:R-:W-:Y:S05]  /*35c0*/  @P0 BRA `(.L_x_69) ;  /* 0x00000000004c0947 */ /* 0x003fea0003800000 */
[----:B------:R-:W-:Y:S01]  /*35d0*/  VIADD R0, R17, 0xffffffff ;  /* 0xffffffff11007836 */ /* 0x000fe20000000000 */
[----:B------:R-:W-:Y:S01]  /*35e0*/  MOV R10, R22 ;  /* 0x00000016000a7202 */ /* 0x000fe20000000f00 */
[----:B------:R-:W-:Y:S01]  /*35f0*/  IMAD.MOV.U32 R3, RZ, RZ, 0x1 ;  /* 0x00000001ff037424 */ /* 0x000fe200078e00ff */
[----:B------:R-:W-:Y:S01]  /*3600*/  MOV R20, 0x36e0 ;  /* 0x000036e000147802 */ /* 0x000fe20000000f00 */
[----:B------:R-:W-:Y:S02]  /*3610*/  IMAD.SHL.U32 R4, R29, 0x2, RZ ;  /* 0x000000021d047824 */ /* 0x000fe400078e00ff */
[----:B------:R-:W-:Y:S01]  /*3620*/  IMAD.MOV.U32 R9, RZ, RZ, R23 ;  /* 0x000000ffff097224 */ /* 0x000fe200078e0017 */
[----:B------:R-:W-:Y:S01]  /*3630*/  SHF.L.U32 R0, R3, R0, RZ ;  /* 0x0000000003007219 */ /* 0x000fe200000006ff */
[----:B------:R-:W-:Y:S02]  /*3640*/  IMAD.MOV.U32 R11, RZ, RZ, R19 ;  /* 0x000000ffff0b7224 */ /* 0x000fe400078e0013 */
[----:B------:R-:W-:Y:S01]  /*3650*/  IMAD.MOV.U32 R13, RZ, RZ, R17 ;  /* 0x000000ffff0d7224 */ /* 0x000fe200078e0011 */
[----:B------:R-:W-:Y:S01]  /*3660*/  LOP3.LUT R5, R0, R27, RZ, 0xfc, !PT ;  /* 0x0000001b00057212 */ /* 0x000fe200078efcff */
[----:B------:R-:W-:-:S02]  /*3670*/  IMAD.MOV.U32 R6, RZ, RZ, R25 ;  /* 0x000000ffff067224 */ /* 0x000fc400078e0019 */
[----:B------:R-:W-:Y:S01]  /*3680*/  IMAD.MOV.U32 R12, RZ, RZ, R18 ;  /* 0x000000ffff0c7224 */ /* 0x000fe200078e0012 */
[----:B------:R-:W-:Y:S01]  /*3690*/  SHF.R.U32.HI R5, RZ, 0x1, R5 ;  /* 0x00000001ff057819 */ /* 0x000fe20000011605 */
[----:B------:R-:W-:-:S03]  /*36a0*/  IMAD.MOV.U32 R21, RZ, RZ, 0x0 ;  /* 0x00000000ff157424 */ /* 0x000fc600078e00ff */
[----:B------:R-:W-:-:S04]  /*36b0*/  LOP3.LUT R3, R5, R25, R4, 0xfe, !PT ;  /* 0x0000001905037212 */ /* 0x000fc800078efe04 */
[----:B------:R-:W-:-:S07]  /*36c0*/  LOP3.LUT R8, R18, R3, RZ, 0x30, !PT ;  /* 0x0000000312087212 */ /* 0x000fce00078e30ff */
[----:B------:R-:W-:Y:S05]  /*36d0*/  CALL.REL.NOINC `($_Z19execSolutionsKernelP13ConstellationPjij$_Z9SQBlkBjrBjjjjjjjjjjj) ;  /* 0x00000084007c7944 */ /* 0x000fea0003c00000 */
[----:B------:R-:W-:Y:S01]  /*36e0*/  IMAD.MOV.U32 R31, RZ, RZ, R4 ;  /* 0x000000ffff1f7224 */ /* 0x000fe200078e0004 */
[----:B------:R-:W-:Y:S06]  /*36f0*/  BRA `(.L_x_70) ;  /* 0x00000000007c7947 */ /* 0x000fec0003800000 */
.L_x_69:
[----:B------:R-:W-:Y:S01]  /*3700*/  ISETP.NE.AND P0, PT, R37, RZ, PT ;  /* 0x000000ff2500720c */ /* 0x000fe20003f05270 */
[----:B------:R-:W-:-:S12]  /*3710*/  HFMA2 R31, -RZ, RZ, 0, 0 ;  /* 0x00000000ff1f7431 */ /* 0x000fd800000001ff */
[----:B------:R-:W-:Y:S05]  /*3720*/  @!P0 BRA `(.L_x_70) ;  /* 0x0000000000708947 */ /* 0x000fea0003800000 */
[----:B------:R-:W-:Y:S02]  /*3730*/  VIADD R16, R7, 0x1 ;  /* 0x0000000107107836 */ /* 0x000fe40000000000 */
[----:B------:R-:W-:-:S07]  /*3740*/  IMAD.MOV.U32 R31, RZ, RZ, RZ ;  /* 0x000000ffff1f7224 */ /* 0x000fce00078e00ff */
.L_x_73:
        /* <DEDUP_REMOVED lines=20> */
[----:B------:R-:W-:Y:S05]  /*3890*/  CALL.REL.NOINC `($_Z19execSolutionsKernelP13ConstellationPjij$_Z12SQBjlBlkBjrBjjjjjjjjjjj) ;  /* 0xfffffff800c87944 */ /* 0x000fea0003c3ffff */
[----:B------:R-:W-:-:S07]  /*38a0*/  IMAD.IADD R31, R31, 0x1, R4 ;  /* 0x000000011f1f7824 */ /* 0x000fce00078e0204 */
.L_x_72:
[----:B------:R-:W-:Y:S05]  /*38b0*/  BSYNC.RECONVERGENT B6 ;  /* 0x0000000000067941 */ /* 0x000fea0003800200 */
.L_x_71:
[CC--:B------:R-:W-:Y:S02]  /*38c0*/  ISETP.NE.AND P0, PT, R2.reuse, R37.reuse, PT ;  /* 0x000000250200720c */ /* 0x0c0fe40003f05270 */
[----:B------:R-:W-:-:S11]  /*38d0*/  LOP3.LUT R37, R2, R37, RZ, 0x3c, !PT ;  /* 0x0000002502257212 */ /* 0x000fd600078e3cff */
[----:B------:R-:W-:Y:S05]  /*38e0*/  @P0 BRA `(.L_x_73) ;  /* 0xfffffffc00980947 */ /* 0x000fea000383ffff */
.L_x_70:
[----:B------:R-:W-:Y:S05]  /*38f0*/  BSYNC.RECONVERGENT B7 ;  /* 0x0000000000077941 */ /* 0x000fea0003800200 */
.L_x_68:
[----:B------:R-:W2:Y:S01]  /*3900*/  LDL R20, [R1+0x14] ;  /* 0x0000140001147983 */ /* 0x000ea20000100800 */
[----:B------:R0:W-:Y:S05]  /*3910*/  BMOV.32 B6, R24 ;  /* 0x0000001806007356 */ /* 0x0001ea0000000000 */
[----:B------:R-:W2:Y:S01]  /*3920*/  LDL R21, [R1+0x18] ;  /* 0x0000180001157983 */ /* 0x000ea20000100800 */
        /* <DEDUP_REMOVED lines=13> */
[----:B------:R-:W2:Y:S04]  /*3a00*/  LDL R29, [R1+0x34] ;  /* 0x00003400011d7983 */ /* 0x000ea80000100800 */
[----:B------:R-:W2:Y:S04]  /*3a10*/  LDL R31, [R1+0x38] ;  /* 0x00003800011f7983 */ /* 0x000ea80000100800 */
[----:B------:R0:W2:Y:S02]  /*3a20*/  LDL R37, [R1+0x3c] ;  /* 0x00003c0001257983 */ /* 0x0000a40000100800 */
[----:B0-----:R-:W-:Y:S01]  /*3a30*/  IADD3 R1, PT, PT, R1, 0x40, RZ ;  /* 0x0000004001017810 */ /* 0x001fe20007ffe0ff */
[----:B--2---:R-:W-:Y:S06]  /*3a40*/  RET.REL.NODEC R20 `(_Z19execSolutionsKernelP13ConstellationPjij) ;  /* 0xffffffc4146c7950 */ /* 0x004fec0003c3ffff */
        .type           $_Z19execSolutionsKernelP13ConstellationPjij$_Z13SQBjlBkBlBjrBjjjjjjjjjjj,@function
        .size           $_Z19execSolutionsKernelP13ConstellationPjij$_Z13SQBjlBkBlBjrBjjjjjjjjjjj,($_Z19execSolutionsKernelP13ConstellationPjij$_Z13SQBjlBlBkBjrBjjjjjjjjjjj - $_Z19execSolutionsKernelP13ConstellationPjij$_Z13SQBjlBkBlBjrBjjjjjjjjjjj)
$_Z19execSolutionsKernelP13ConstellationPjij$_Z13SQBjlBkBlBjrBjjjjjjjjjjj:
        /* <DEDUP_REMOVED lines=22> */
[----:B---3--:R-:W-:-:S03]  /*3bb0*/  MOV R24, R9 ;  /* 0x0000000900187202 */ /* 0x008fc60000000f00 */
[----:B------:R3:W-:Y:S01]  /*3bc0*/  STL [R1+0x10], R19 ;  /* 0x0000101301007387 */ /* 0x0007e20000100800 */
[----:B----4-:R-:W-:-:S03]  /*3bd0*/  IMAD.MOV.U32 R23, RZ, RZ, R10 ;  /* 0x000000ffff177224 */ /* 0x010fc600078e000a */
[----:B------:R4:W-:Y:S01]  /*3be0*/  STL [R1+0xc], R18 ;  /* 0x00000c1201007387 */ /* 0x0009e20000100800 */
[----:B-----5:R-:W-:-:S03]  /*3bf0*/  IMAD.MOV.U32 R22, RZ, RZ, R11 ;  /* 0x000000ffff167224 */ /* 0x020fc600078e000b */
[----:B------:R5:W-:Y:S01]  /*3c00*/  STL [R1+0x8], R17 ;  /* 0x0000081101007387 */ /* 0x000be20000100800 */
[----:B---3--:R-:W-:Y:S02]  /*3c10*/  IMAD.MOV.U32 R19, RZ, RZ, R12 ;  /* 0x000000ffff137224 */ /* 0x008fe400078e000c */
[----:B----4-:R-:W-:Y:S02]  /*3c20*/  IMAD.MOV.U32 R18, RZ, RZ, R13 ;  /* 0x000000ffff127224 */ /* 0x010fe400078e000d */
[----:B-----5:R-:W-:Y:S01]  /*3c30*/  IMAD.MOV.U32 R17, RZ, RZ, R14 ;  /* 0x000000ffff117224 */ /* 0x020fe200078e000e */
[----:B------:R-:W-:Y:S01]  /*3c40*/  LOP3.LUT R0, RZ, R24, RZ, 0x33, !PT ;  /* 0x00000018ff007212 */ /* 0x000fe200078e33ff */
[----:B------:R-:W-:Y:S04]  /*3c50*/  BSSY.RECONVERGENT B8, `(.L_x_74) ;  /* 0x000003e000087945 */ /* 0x000fe80003800200 */
[----:B------:R-:W-:-:S05]  /*3c60*/  IMAD.IADD R0, R0, 0x1, R17 ;  /* 0x0000000100007824 */ /* 0x000fca00078e0211 */
[----:B------:R-:W-:-:S13]  /*3c70*/  ISETP.NE.AND P0, PT, R7, R0, PT ;  /* 0x000000000700720c */ /* 0x000fda0003f05270 */
[----:B012---:R-:W-:Y:S05]  /*3c80*/  @!P0 BRA `(.L_x_75) ;  /* 0x0000000000908947 */ /* 0x007fea0003800000 */
[----:B------:R-:W-:Y:S01]  /*3c90*/  IMAD.MOV.U32 R37, RZ, RZ, R8 ;  /* 0x000000ffff257224 */ /* 0x000fe200078e0008 */
[----:B------:R-:W-:Y:S01]  /*3ca0*/  BSSY.RECONVERGENT B7, `(.L_x_76) ;  /* 0x0000021000077945 */ /* 0x000fe20003800200 */
[----:B------:R-:W-:-:S03]  /*3cb0*/  IMAD.MOV.U32 R31, RZ, RZ, RZ ;  /* 0x000000ffff1f7224 */ /* 0x000fc600078e00ff */
[----:B------:R-:W-:-:S13]  /*3cc0*/  ISETP.NE.AND P0, PT, R37, RZ, PT ;  /* 0x000000ff2500720c */ /* 0x000fda0003f05270 */
[----:B------:R-:W-:Y:S05]  /*3cd0*/  @!P0 BRA `(.L_x_77) ;  /* 0x0000000000748947 */ /* 0x000fea0003800000 */
[----:B------:R-:W-:Y:S01]  /*3ce0*/  IADD3 R16, PT, PT, R7, 0x1, RZ ;  /* 0x0000000107107810 */ /* 0x000fe20007ffe0ff */
[----:B------:R-:W-:-:S07]  /*3cf0*/  IMAD.MOV.U32 R31, RZ, RZ, RZ ;  /* 0x000000ffff1f7224 */ /* 0x000fce00078e00ff */
.L_x_80:
        /* <DEDUP_REMOVED lines=21> */
[----:B------:R-:W-:Y:S05]  /*3e50*/  CALL.REL.NOINC `($_Z19execSolutionsKernelP13ConstellationPjij$_Z13SQBjlBkBlBjrBjjjjjjjjjjj) ;  /* 0xfffffff800fc7944 */ /* 0x000fea0003c3ffff */
[----:B------:R-:W-:-:S07]  /*3e60*/  IMAD.IADD R31, R31, 0x1, R4 ;  /* 0x000000011f1f7824 */ /* 0x000fce00078e0204 */
.L_x_79:
[----:B------:R-:W-:Y:S05]  /*3e70*/  BSYNC.RECONVERGENT B6 ;  /* 0x0000000000067941 */ /* 0x000fea0003800200 */
.L_x_78:
[CC--:B------:R-:W-:Y:S02]  /*3e80*/  ISETP.NE.AND P0, PT, R2.reuse, R37.reuse, PT ;  /* 0x000000250200720c */ /* 0x0c0fe40003f05270 */
[----:B------:R-:W-:-:S11]  /*3e90*/  LOP3.LUT R37, R2, R37, RZ, 0x3c, !PT ;  /* 0x0000002502257212 */ /* 0x000fd600078e3cff */
[----:B------:R-:W-:Y:S05]  /*3ea0*/  @P0 BRA `(.L_x_80) ;  /* 0xfffffffc00940947 */ /* 0x000fea000383ffff */
.L_x_77:
[----:B------:R-:W-:Y:S05]  /*3eb0*/  BSYNC.RECONVERGENT B7 ;  /* 0x0000000000077941 */ /* 0x000fea0003800200 */
.L_x_76:
[----:B------:R-:W-:Y:S05]  /*3ec0*/  BRA `(.L_x_81) ;  /* 0x0000000000587947 */ /* 0x000fea0003800000 */
.L_x_75:
        /* <DEDUP_REMOVED lines=20> */
[----:B------:R-:W-:Y:S05]  /*4010*/  CALL.REL.NOINC `($_Z19execSolutionsKernelP13ConstellationPjij$_Z10SQBkBlBjrBjjjjjjjjjjj) ;  /* 0xffffffdc00187944 */ /* 0x000fea0003c3ffff */
[----:B------:R-:W-:-:S07]  /*4020*/  IMAD.MOV.U32 R31, RZ, RZ, R4 ;  /* 0x000000ffff1f7224 */ /* 0x000fce00078e0004 */
.L_x_81:
[----:B------:R-:W-:Y:S05]  /*4030*/  BSYNC.RECONVERGENT B8 ;  /* 0x0000000000087941 */ /* 0x000fea0003800200 */
.L_x_74:
        /* <DEDUP_REMOVED lines=24> */
        .type           $_Z19execSolutionsKernelP13ConstellationPjij$_Z13SQBjlBlBkBjrBjjjjjjjjjjj,@function
        .size           $_Z19execSolutionsKernelP13ConstellationPjij$_Z13SQBjlBlBkBjrBjjjjjjjjjjj,($_Z19execSolutionsKernelP13ConstellationPjij$_Z3SQBjjjjjjjjjjj - $_Z19execSolutionsKernelP13ConstellationPjij$_Z13SQBjlBlBkBjrBjjjjjjjjjjj)
$_Z19execSolutionsKernelP13ConstellationPjij$_Z13SQBjlBlBkBjrBjjjjjjjjjjj:
[----:B------:R-:W-:-:S05]  /*41c0*/  IADD3 R1, PT, PT, R1, -0x48, RZ ;  /* 0xffffffb801017810 */ /* 0x000fca0007ffe0ff */
        /* <DEDUP_REMOVED lines=12> */
[----:B--2---:R-:W-:-:S03]  /*4290*/  IMAD.MOV.U32 R29, RZ, RZ, R4 ;  /* 0x000000ffff1d7224 */ /* 0x004fc600078e0004 */
[----:B------:R2:W-:Y:S04]  /*42a0*/  STL [R1+0x28], R25 ;  /* 0x0000281901007387 */ /* 0x0005e80000100800 */
[----:B------:R4:W-:Y:S01]  /*42b0*/  STL [R1+0x24], R24 ;  /* 0x0000241801007387 */ /* 0x0009e20000100800 */
[----:B---3--:R-:W-:-:S03]  /*42c0*/  IMAD.MOV.U32 R27, RZ, RZ, R5 ;  /* 0x000000ffff1b7224 */ /* 0x008fc600078e0005 */
[----:B------:R3:W-:Y:S01]  /*42d0*/  STL [R1+0x20], R23 ;  /* 0x0000201701007387 */ /* 0x0007e20000100800 */
[----:B--2---:R-:W-:-:S03]  /*42e0*/  MOV R25, R6 ;  /* 0x0000000600197202 */ /* 0x004fc60000000f00 */
[----:B------:R2:W-:Y:S01]  /*42f0*/  STL [R1+0x1c], R22 ;  /* 0x00001c1601007387 */ /* 0x0005e20000100800 */
[----:B----4-:R-:W-:-:S03]  /*4300*/  IMAD.MOV.U32 R24, RZ, RZ, R9 ;  /* 0x000000ffff187224 */ /* 0x010fc600078e0009 */
[----:B------:R4:W-:Y:S01]  /*4310*/  STL [R1+0x10], R19 ;  /* 0x0000101301007387 */ /* 0x0009e20000100800 */
[----:B---3--:R-:W-:-:S03]  /*4320*/  IMAD.MOV.U32 R23, RZ, RZ, R10 ;  /* 0x000000ffff177224 */ /* 0x008fc600078e000a */
[----:B------:R3:W-:Y:S01]  /*4330*/  STL [R1+0xc], R18 ;  /* 0x00000c1201007387 */ /* 0x0007e20000100800 */
[----:B--2---:R-:W-:-:S03]  /*4340*/  IMAD.MOV.U32 R22, RZ, RZ, R11 ;  /* 0x000000ffff167224 */ /* 0x004fc600078e000b */
[----:B------:R2:W-:Y:S01]  /*4350*/  STL [R1+0x8], R17 ;  /* 0x0000081101007387 */ /* 0x0005e20000100800 */
[----:B----4-:R-:W-:Y:S02]  /*4360*/  IMAD.MOV.U32 R19, RZ, RZ, R13 ;  /* 0x000000ffff137224 */ /* 0x010fe400078e000d */
[----:B---3--:R-:W-:Y:S02]  /*4370*/  IMAD.MOV.U32 R18, RZ, RZ, R12 ;  /* 0x000000ffff127224 */ /* 0x008fe400078e000c */
[----:B--2---:R-:W-:Y:S01]  /*4380*/  IMAD.MOV.U32 R17, RZ, RZ, R14 ;  /* 0x000000ffff117224 */ /* 0x004fe200078e000e */
[----:B------:R-:W-:Y:S01]  /*4390*/  LOP3.LUT R0, RZ, R24, RZ, 0x33, !PT ;  /* 0x00000018ff007212 */ /* 0x000fe200078e33ff */
[----:B------:R-:W-:Y:S01]  /*43a0*/  BSSY.RECONVERGENT B7, `(.L_x_82) ;  /* 0x0000039000077945 */ /* 0x000fe20003800200 */
[----:B------:R-:W-:-:S03]  /*43b0*/  IMAD.MOV.U32 R37, RZ, RZ, R8 ;  /* 0x000000ffff257224 */ /* 0x000fc600078e0008 */
[----:B------:R-:W-:-:S05]  /*43c0*/  IMAD.IADD R0, R0, 0x1, R17 ;  /* 0x0000000100007824 */ /* 0x000fca00078e0211 */
[----:B------:R-:W-:-:S13]  /*43d0*/  ISETP.NE.AND P0, PT, R7, R0, PT ;  /* 0x000000000700720c */ /* 0x000fda0003f05270 */
[----:B01----:R-:W-:Y:S05]  /*43e0*/  @P0 BRA `(.L_x_83) ;  /* 0x0000000000500947 */ /* 0x003fea0003800000 */
[----:B------:R-:W-:Y:S01]  /*43f0*/  VIADD R0, R17, 0xffffffff ;  /* 0xffffffff11007836 */ /* 0x000fe20000000000 */
[----:B------:R-:W-:Y:S01]  /*4400*/  SHF.L.U32 R4, R29, 0x1, RZ ;  /* 0x000000011d047819 */ /* 0x000fe200000006ff */
[----:B------:R-:W-:Y:S01]  /*4410*/  IMAD.MOV.U32 R3, RZ, RZ, 0x1 ;  /* 0x00000001ff037424 */ /* 0x000fe200078e00ff */
[----:B------:R-:W-:Y:S01]  /*4420*/  MOV R13, R19 ;  /* 0x00000013000d7202 */ /* 0x000fe20000000f00 */
[----:B------:R-:W-:Y:S01]  /*4430*/  IMAD.MOV.U32 R9, RZ, RZ, R24 ;  /* 0x000000ffff097224 */ /* 0x000fe200078e0018 */
[----:B------:R-:W-:Y:S01]  /*4440*/  LOP3.LUT R8, R19, 0xfffffffe, R4, 0x60, !PT ;  /* 0xfffffffe13087812 */ /* 0x000fe200078e6004 */
[----:B------:R-:W-:Y:S01]  /*4450*/  IMAD.MOV.U32 R10, RZ, RZ, R23 ;  /* 0x000000ffff0a7224 */ /* 0x000fe200078e0017 */
[----:B------:R-:W-:Y:S01]  /*4460*/  SHF.L.U32 R0, R3, R0, RZ ;  /* 0x0000000003007219 */ /* 0x000fe200000006ff */
[----:B------:R-:W-:Y:S01]  /*4470*/  IMAD.MOV.U32 R11, RZ, RZ, R22 ;  /* 0x000000ffff0b7224 */ /* 0x000fe200078e0016 */
[----:B------:R-:W-:Y:S01]  /*4480*/  MOV R20, 0x4510 ;  /* 0x0000451000147802 */ /* 0x000fe20000000f00 */
[----:B------:R-:W-:Y:S01]  /*4490*/  IMAD.MOV.U32 R12, RZ, RZ, R18 ;  /* 0x000000ffff0c7224 */ /* 0x000fe200078e0012 */
[----:B------:R-:W-:Y:S01]  /*44a0*/  LOP3.LUT R5, R0, R27, RZ, 0xfc, !PT ;  /* 0x0000001b00057212 */ /* 0x000fe200078efcff */
[----:B------:R-:W-:-:S02]  /*44b0*/  IMAD.MOV.U32 R14, RZ, RZ, R17 ;  /* 0x000000ffff0e7224 */ /* 0x000fc400078e0011 */
[----:B------:R-:W-:Y:S01]  /*44c0*/  IMAD.MOV.U32 R6, RZ, RZ, R25 ;  /* 0x000000ffff067224 */ /* 0x000fe200078e0019 */
[----:B------:R-:W-:Y:S01]  /*44d0*/  SHF.R.U32.HI R5, RZ, 0x1, R5 ;  /* 0x00000001ff057819 */ /* 0x000fe20000011605 */
[----:B------:R-:W-:-:S03]  /*44e0*/  IMAD.MOV.U32 R21, RZ, RZ, 0x0 ;  /* 0x00000000ff157424 */ /* 0x000fc600078e00ff */
[----:B------:R-:W-:-:S07]  /*44f0*/  LOP3.LUT R8, R5, R8, R25, 0xfe, !PT ;  /* 0x0000000805087212 */ /* 0x000fce00078efe19 */
[----:B------:R-:W-:Y:S05]  /*4500*/  CALL.REL.NOINC `($_Z19execSolutionsKernelP13ConstellationPjij$_Z10SQBlBkBjrBjjjjjjjjjjj) ;  /* 0xffffffdc00e87944 */ /* 0x000fea0003c3ffff */
[----:B------:R-:W-:Y:S01]  /*4510*/  IMAD.MOV.U32 R31, RZ, RZ, R4 ;  /* 0x000000ffff1f7224 */ /* 0x000fe200078e0004 */
[----:B------:R-:W-:Y:S06]  /*4520*/  BRA `(.L_x_84) ;  /* 0x0000000000807947 */ /* 0x000fec0003800000 */
.L_x_83:
[----:B------:R-:W-:Y:S01]  /*4530*/  ISETP.NE.AND P0, PT, R37, RZ, PT ;  /* 0x000000ff2500720c */ /* 0x000fe20003f05270 */
[----:B------:R-:W-:-:S12]  /*4540*/  IMAD.MOV.U32 R31, RZ, RZ, RZ ;  /* 0x000000ffff1f7224 */ /* 0x000fd800078e00ff */
[----:B------:R-:W-:Y:S05]  /*4550*/  @!P0 BRA `(.L_x_84) ;  /* 0x0000000000748947 */ /* 0x000fea0003800000 */
[----:B------:R-:W-:Y:S02]  /*4560*/  VIADD R16, R7, 0x1 ;  /* 0x0000000107107836 */ /* 0x000fe40000000000 */
[----:B------:R-:W-:-:S07]  /*4570*/  IMAD.MOV.U32 R31, RZ, RZ, RZ ;  /* 0x000000ffff1f7224 */ /* 0x000fce00078e00ff */
.L_x_87:
[----:B------:R-:W-:Y:S01]  /*4580*/  IMAD.MOV R2, RZ, RZ, -R37 ;  /* 0x000000ffff027224 */ /* 0x000fe200078e0a25 */
[----:B------:R-:W-:Y:S04]  /*4590*/  BSSY.RECONVERGENT B6, `(.L_x_85) ;  /* 0x0000016000067945 */ /* 0x000fe80003800200 */
[----:B------:R-:W-:-:S04]  /*45a0*/  LOP3.LUT R2, R37, R2, RZ, 0xc0, !PT ;  /* 0x0000000225027212 */ /* 0x000fc800078ec0ff */
[C---:B------:R-:W-:Y:S02]  /*45b0*/  LOP3.LUT R4, R2.reuse, R29, RZ, 0xfc, !PT ;  /* 0x0000001d02047212 */ /* 0x040fe400078efcff */
[C---:B------:R-:W-:Y:S02]  /*45c0*/  LOP3.LUT R5, R2.reuse, R27, RZ, 0xfc, !PT ;  /* 0x0000001b02057212 */ /* 0x040fe400078efcff */
[----:B------:R-:W-:Y:S02]  /*45d0*/  LOP3.LUT R6, R2, R25, RZ, 0xfc, !PT ;  /* 0x0000001902067212 */ /* 0x000fe400078efcff */
[----:B------:R-:W-:Y:S02]  /*45e0*/  SHF.L.U32 R4, R4, 0x1, RZ ;  /* 0x0000000104047819 */ /* 0x000fe400000006ff */
        /* <DEDUP_REMOVED lines=14> */
[----:B------:R-:W-:Y:S05]  /*46d0*/  CALL.REL.NOINC `($_Z19execSolutionsKernelP13ConstellationPjij$_Z13SQBjlBlBkBjrBjjjjjjjjjjj) ;  /* 0xfffffff800b87944 */ /* 0x000fea0003c3ffff */
[----:B------:R-:W-:-:S07]  /*46e0*/  IMAD.IADD R31, R31, 0x1, R4 ;  /* 0x000000011f1f7824 */ /* 0x000fce00078e0204 */
.L_x_86:
[----:B------:R-:W-:Y:S05]  /*46f0*/  BSYNC.RECONVERGENT B6 ;  /* 0x0000000000067941 */ /* 0x000fea0003800200 */
.L_x_85:
[CC--:B------:R-:W-:Y:S02]  /*4700*/  ISETP.NE.AND P0, PT, R2.reuse, R37.reuse, PT ;  /* 0x000000250200720c */ /* 0x0c0fe40003f05270 */
[----:B------:R-:W-:-:S11]  /*4710*/  LOP3.LUT R37, R2, R37, RZ, 0x3c, !PT ;  /* 0x0000002502257212 */ /* 0x000fd600078e3cff */
[----:B------:R-:W-:Y:S05]  /*4720*/  @P0 BRA `(.L_x_87) ;  /* 0xfffffffc00940947 */ /* 0x000fea000383ffff */
.L_x_84:
[----:B------:R-:W-:Y:S05]  /*4730*/  BSYNC.RECONVERGENT B7 ;  /* 0x0000000000077941 */ /* 0x000fea0003800200 */
.L_x_82:
        /* <DEDUP_REMOVED lines=19> */
[----:B------:R0:W2:Y:S02]  /*4870*/  LDL R37, [R1+0x40] ;  /* 0x0000400001257983 */ /* 0x0000a40000100800 */
[----:B0-----:R-:W-:Y:S01]  /*4880*/  VIADD R1, R1, 0x48 ;  /* 0x0000004801017836 */ /* 0x001fe20000000000 */
[----:B--2---:R-:W-:Y:S06]  /*4890*/  RET.REL.NODEC R20 `(_Z19execSolutionsKernelP13ConstellationPjij) ;  /* 0xffffffb414d87950 */ /* 0x004fec0003c3ffff */
        .type           $_Z19execSolutionsKernelP13ConstellationPjij$_Z3SQBjjjjjjjjjjj,@function
        .size           $_Z19execSolutionsKernelP13ConstellationPjij$_Z3SQBjjjjjjjjjjj,($_Z19execSolutionsKernelP13ConstellationPjij$_Z5SQd0Bjjjjjjjjjjj - $_Z19execSolutionsKernelP13ConstellationPjij$_Z3SQBjjjjjjjjjjj)
$_Z19execSolutionsKernelP13ConstellationPjij$_Z3SQBjjjjjjjjjjj:
[----:B------:R-:W-:-:S05]  /*48a0*/  VIADD R1, R1, 0xffffffc0 ;  /* 0xffffffc001017836 */ /* 0x000fca0000000000 */
[----:B------:R-:W-:Y:S04]  /*48b0*/  STL [R1+0x38], R31 ;  /* 0x0000381f01007387 */ /* 0x000fe80000100800 */
        /* <DEDUP_REMOVED lines=17> */
[----:B--2---:R-:W-:-:S03]  /*49d0*/  IMAD.MOV.U32 R23, RZ, RZ, R6 ;  /* 0x000000ffff177224 */ /* 0x004fc600078e0006 */
[----:B------:R2:W-:Y:S01]  /*49e0*/  STL [R1+0xc], R18 ;  /* 0x00000c1201007387 */ /* 0x0005e20000100800 */
[----:B----4-:R-:W-:Y:S01]  /*49f0*/  IMAD.MOV.U32 R22, RZ, RZ, R7 ;  /* 0x000000ffff167224 */ /* 0x010fe200078e0007 */
[----:B---3--:R-:W-:Y:S01]  /*4a00*/  MOV R19, R9 ;  /* 0x0000000900137202 */ /* 0x008fe20000000f00 */
[----:B--2---:R-:W-:-:S03]  /*4a10*/  IMAD.MOV.U32 R18, RZ, RZ, R10 ;  /* 0x000000ffff127224 */ /* 0x004fc600078e000a */
[----:B------:R-:W-:Y:S01]  /*4a20*/  ISETP.NE.AND P0, PT, R22, R19, PT ;  /* 0x000000131600720c */ /* 0x000fe20003f05270 */
[----:B------:R-:W-:Y:S01]  /*4a30*/  BSSY.RECONVERGENT B7, `(.L_x_88) ;  /* 0x0000021000077945 */ /* 0x000fe20003800200 */
[----:B------:R-:W-:-:S11]  /*4a40*/  IMAD.MOV.U32 R29, RZ, RZ, 0x1 ;  /* 0x00000001ff1d7424 */ /* 0x000fd600078e00ff */
[----:B01----:R-:W-:Y:S05]  /*4a50*/  @!P0 BRA `(.L_x_89) ;  /* 0x0000000000788947 */ /* 0x003fea0003800000 */
[----:B------:R-:W-:Y:S01]  /*4a60*/  IMAD.MOV.U32 R31, RZ, RZ, R8 ;  /* 0x000000ffff1f7224 */ /* 0x000fe200078e0008 */
[----:B------:R-:W-:Y:S01]  /*4a70*/  IADD3 R17, PT, PT, R19, -0x1, RZ ;  /* 0xffffffff13117810 */ /* 0x000fe20007ffe0ff */
[----:B------:R-:W-:Y:S02]  /*4a80*/  VIADD R16, R22, 0x1 ;  /* 0x0000000116107836 */ /* 0x000fe40000000000 */
[----:B------:R-:W-:-:S07]  /*4a90*/  IMAD.MOV.U32 R29, RZ, RZ, RZ ;  /* 0x000000ffff1d7224 */ /* 0x000fce00078e00ff */
.L_x_92:
        /* <DEDUP_REMOVED lines=9> */
[----:B------:R-:W-:Y:S02]  /*4b30*/  LOP3.LUT R3, RZ, R0, RZ, 0x33, !PT ;  /* 0x00000000ff037212 */ /* 0x000fe400078e33ff */
[----:B------:R-:W-:Y:S02]  /*4b40*/  ISETP.NE.AND P0, PT, R0, -0x1, PT ;  /* 0xffffffff0000780c */ /* 0x000fe40003f05270 */
[----:B------:R-:W-:Y:S02]  /*4b50*/  LOP3.LUT P1, R8, R18, RZ, R3, 0xa0, !PT ;  /* 0x000000ff12087212 */ /* 0x000fe4000782a003 */
[----:B------:R-:W-:-:S04]  /*4b60*/  ISETP.LT.U32.AND P0, PT, R22, R17, !P0 ;  /* 0x000000111600720c */ /* 0x000fc80004701070 */
[----:B------:R-:W-:-:S13]  /*4b70*/  PLOP3.LUT P0, PT, P1, P0, PT, 0x8f, 0xf8 ;  /* 0x0000000000f8781c */ /* 0x000fda0000f01177 */
[----:B------:R-:W-:Y:S05]  /*4b80*/  @P0 BRA `(.L_x_91) ;  /* 0x00000000001c0947 */ /* 0x000fea0003800000 */
[----:B------:R-:W-:Y:S01]  /*4b90*/  IMAD.MOV.U32 R7, RZ, RZ, R16 ;  /* 0x000000ffff077224 */ /* 0x000fe200078e0010 */
[----:B------:R-:W-:Y:S01]  /*4ba0*/  MOV R10, R18 ;  /* 0x00000012000a7202 */ /* 0x000fe20000000f00 */
[----:B------:R-:W-:Y:S01]  /*4bb0*/  IMAD.MOV.U32 R9, RZ, RZ, R19 ;  /* 0x000000ffff097224 */ /* 0x000fe200078e0013 */
[----:B------:R-:W-:Y:S01]  /*4bc0*/  MOV R20, 0x4bf0 ;  /* 0x00004bf000147802 */ /* 0x000fe20000000f00 */
[----:B------:R-:W-:-:S07]  /*4bd0*/  IMAD.MOV.U32 R21, RZ, RZ, 0x0 ;  /* 0x00000000ff157424 */ /* 0x000fce00078e00ff */
[----:B------:R-:W-:Y:S05]  /*4be0*/  CALL.REL.NOINC `($_Z19execSolutionsKernelP13ConstellationPjij$_Z3SQBjjjjjjjjjjj) ;  /* 0xfffffffc002c7944 */ /* 0x000fea0003c3ffff */
[----:B------:R-:W-:-:S07]  /*4bf0*/  IMAD.IADD R29, R29, 0x1, R4 ;  /* 0x000000011d1d7824 */ /* 0x000fce00078e0204 */
.L_x_91:
[----:B------:R-:W-:Y:S05]  /*4c00*/  BSYNC.RECONVERGENT B6 ;  /* 0x0000000000067941 */ /* 0x000fea0003800200 */
.L_x_90:
[CC--:B------:R-:W-:Y:S02]  /*4c10*/  ISETP.NE.AND P0, PT, R2.reuse, R31.reuse, PT ;  /* 0x0000001f0200720c */ /* 0x0c0fe40003f05270 */
[----:B------:R-:W-:-:S11]  /*4c20*/  LOP3.LUT R31, R2, R31, RZ, 0x3c, !PT ;  /* 0x0000001f021f7212 */ /* 0x000fd600078e3cff */
[----:B------:R-:W-:Y:S05]  /*4c30*/  @P0 BRA `(.L_x_92) ;  /* 0xfffffffc00980947 */ /* 0x000fea000383ffff */
.L_x_89:
[----:B------:R-:W-:Y:S05]  /*4c40*/  BSYNC.RECONVERGENT B7 ;  /* 0x0000000000077941 */ /* 0x000fea0003800200 */
.L_x_88:
        /* <DEDUP_REMOVED lines=20> */
        .type           $_Z19execSolutionsKernelP13ConstellationPjij$_Z5SQd0Bjjjjjjjjjjj,@function
        .size           $_Z19execSolutionsKernelP13ConstellationPjij$_Z5SQd0Bjjjjjjjjjjj,($_Z19execSolutionsKernelP13ConstellationPjij$_Z5SQd1Bjjjjjjjjjjj - $_Z19execSolutionsKernelP13ConstellationPjij$_Z5SQd0Bjjjjjjjjjjj)
$_Z19execSolutionsKernelP13ConstellationPjij$_Z5SQd0Bjjjjjjjjjjj:
        /* <DEDUP_REMOVED lines=18> */
[----:B--2---:R-:W-:Y:S01]  /*4eb0*/  IMAD.MOV.U32 R19, RZ, RZ, R6 ;  /* 0x000000ffff137224 */ /* 0x004fe200078e0006 */
[----:B----4-:R-:W-:Y:S01]  /*4ec0*/  MOV R18, R9 ;  /* 0x0000000900127202 */ /* 0x010fe20000000f00 */
[----:B---3--:R-:W-:-:S03]  /*4ed0*/  IMAD.MOV.U32 R17, RZ, RZ, R10 ;  /* 0x000000ffff117224 */ /* 0x008fc600078e000a */
[----:B------:R-:W-:Y:S01]  /*4ee0*/  ISETP.NE.AND P0, PT, R7, R18, PT ;  /* 0x000000120700720c */ /* 0x000fe20003f05270 */
[----:B------:R-:W-:Y:S01]  /*4ef0*/  BSSY.RECONVERGENT B7, `(.L_x_93) ;  /* 0x0000020000077945 */ /* 0x000fe20003800200 */
[----:B------:R-:W-:-:S11]  /*4f00*/  IMAD.MOV.U32 R27, RZ, RZ, 0x1 ;  /* 0x00000001ff1b7424 */ /* 0x000fd600078e00ff */
[----:B01----:R-:W-:Y:S05]  /*4f10*/  @!P0 BRA `(.L_x_94) ;  /* 0x0000000000748947 */ /* 0x003fea0003800000 */
[----:B------:R-:W-:Y:S02]  /*4f20*/  IMAD.MOV.U32 R29, RZ, RZ, R8 ;  /* 0x000000ffff1d7224 */ /* 0x000fe400078e0008 */
[----:B------:R-:W-:-:S03]  /*4f30*/  IMAD.MOV.U32 R27, RZ, RZ, RZ ;  /* 0x000000ffff1b7224 */ /* 0x000fc600078e00ff */
[----:B------:R-:W-:-:S13]  /*4f40*/  ISETP.NE.AND P0, PT, R29, RZ, PT ;  /* 0x000000ff1d00720c */ /* 0x000fda0003f05270 */
[----:B------:R-:W-:Y:S05]  /*4f50*/  @!P0 BRA `(.L_x_94) ;  /* 0x0000000000648947 */ /* 0x000fea0003800000 */
[----:B------:R-:W-:Y:S01]  /*4f60*/  IADD3 R16, PT, PT, R7, 0x1, RZ ;  /* 0x0000000107107810 */ /* 0x000fe20007ffe0ff */
[----:B------:R-:W-:-:S07]  /*4f70*/  IMAD.MOV.U32 R27, RZ, RZ, RZ ;  /* 0x000000ffff1b7224 */ /* 0x000fce00078e00ff */
.L_x_97:
        /* <DEDUP_REMOVED lines=12> */
[----:B------:R-:W-:Y:S02]  /*5040*/  HFMA2 R21, -RZ, RZ, 0, 0 ;  /* 0x00000000ff157431 */ /* 0x000fe400000001ff */
[----:B------:R-:W-:Y:S01]  /*5050*/  IMAD.MOV.U32 R7, RZ, RZ, R16 ;  /* 0x000000ffff077224 */ /* 0x000fe200078e0010 */
[----:B------:R-:W-:Y:S01]  /*5060*/  MOV R20, 0x50a0 ;  /* 0x000050a000147802 */ /* 0x000fe20000000f00 */
[----:B------:R-:W-:Y:S02]  /*5070*/  IMAD.MOV.U32 R9, RZ, RZ, R18 ;  /* 0x000000ffff097224 */ /* 0x000fe400078e0012 */
[----:B------:R-:W-:-:S07]  /*5080*/  IMAD.MOV.U32 R10, RZ, RZ, R17 ;  /* 0x000000ffff0a7224 */ /* 0x000fce00078e0011 */
[----:B------:R-:W-:Y:S05]  /*5090*/  CALL.REL.NOINC `($_Z19execSolutionsKernelP13ConstellationPjij$_Z5SQd0Bjjjjjjjjjjj) ;  /* 0xfffffffc003c7944 */ /* 0x000fea0003c3ffff */
[----:B------:R-:W-:-:S07]  /*50a0*/  IMAD.IADD R27, R27, 0x1, R4 ;  /* 0x000000011b1b7824 */ /* 0x000fce00078e0204 */
.L_x_96:
[----:B------:R-:W-:Y:S05]  /*50b0*/  BSYNC.RECONVERGENT B6 ;  /* 0x0000000000067941 */ /* 0x000fea0003800200 */
.L_x_95:
[CC--:B------:R-:W-:Y:S02]  /*50c0*/  ISETP.NE.AND P0, PT, R2.reuse, R29.reuse, PT ;  /* 0x0000001d0200720c */ /* 0x0c0fe40003f05270 */
[----:B------:R-:W-:-:S11]  /*50d0*/  LOP3.LUT R29, R2, R29, RZ, 0x3c, !PT ;  /* 0x0000001d021d7212 */ /* 0x000fd600078e3cff */
[----:B------:R-:W-:Y:S05]  /*50e0*/  @P0 BRA `(.L_x_97) ;  /* 0xfffffffc00a40947 */ /* 0x000fea000383ffff */
.L_x_94:
[----:B------:R-:W-:Y:S05]  /*50f0*/  BSYNC.RECONVERGENT B7 ;  /* 0x0000000000077941 */ /* 0x000fea0003800200 */
.L_x_93:
        /* <DEDUP_REMOVED lines=18> */
        .type           $_Z19execSolutionsKernelP13ConstellationPjij$_Z5SQd1Bjjjjjjjjjjj,@function
        .size           $_Z19execSolutionsKernelP13ConstellationPjij$_Z5SQd1Bjjjjjjjjjjj,($_Z19execSolutionsKernelP13ConstellationPjij$_Z5SQd2Bjjjjjjjjjjj - $_Z19execSolutionsKernelP13ConstellationPjij$_Z5SQd1Bjjjjjjjjjjj)
$_Z19execSolutionsKernelP13ConstellationPjij$_Z5SQd1Bjjjjjjjjjjj:
        /* <DEDUP_REMOVED lines=18> */
[----:B--2---:R-:W-:Y:S01]  /*5340*/  MOV R19, R6 ;  /* 0x0000000600137202 */ /* 0x004fe20000000f00 */
[----:B----4-:R-:W-:Y:S02]  /*5350*/  IMAD.MOV.U32 R18, RZ, RZ, R9 ;  /* 0x000000ffff127224 */ /* 0x010fe400078e0009 */
        /* <DEDUP_REMOVED lines=9> */
[----:B------:R-:W-:Y:S02]  /*53f0*/  HFMA2 R27, -RZ, RZ, 0, 0 ;  /* 0x00000000ff1b7431 */ /* 0x000fe400000001ff */
[----:B------:R-:W-:-:S07]  /*5400*/  VIADD R16, R7, 0x1 ;  /* 0x0000000107107836 */ /* 0x000fce0000000000 */
.L_x_102:
        /* <DEDUP_REMOVED lines=13> */
[----:B------:R-:W-:Y:S01]  /*54e0*/  MOV R20, 0x5530 ;  /* 0x0000553000147802 */ /* 0x000fe20000000f00 */
[----:B------:R-:W-:Y:S02]  /*54f0*/  IMAD.MOV.U32 R9, RZ, RZ, R18 ;  /* 0x000000ffff097224 */ /* 0x000fe400078e0012 */
[----:B------:R-:W-:Y:S02]  /*5500*/  IMAD.MOV.U32 R10, RZ, RZ, R17 ;  /* 0x000000ffff0a7224 */ /* 0x000fe400078e0011 */
[----:B------:R-:W-:-:S07]  /*5510*/  IMAD.MOV.U32 R21, RZ, RZ, 0x0 ;  /* 0x00000000ff157424 */ /* 0x000fce00078e00ff */
[----:B------:R-:W-:Y:S05]  /*5520*/  CALL.REL.NOINC `($_Z19execSolutionsKernelP13ConstellationPjij$_Z5SQd1Bjjjjjjjjjjj) ;  /* 0xfffffffc003c7944 */ /* 0x000fea0003c3ffff */
[----:B------:R-:W-:-:S07]  /*5530*/  IADD3 R27, PT, PT, R27, R4, RZ ;  /* 0x000000041b1b7210 */ /* 0x000fce0007ffe0ff */
.L_x_101:
[----:B------:R-:W-:Y:S05]  /*5540*/  BSYNC.RECONVERGENT B6 ;  /* 0x0000000000067941 */ /* 0x000fea0003800200 */
.L_x_100:
[CC--:B------:R-:W-:Y:S02]  /*5550*/  ISETP.NE.AND P0, PT, R2.reuse, R29.reuse, PT ;  /* 0x0000001d0200720c */ /* 0x0c0fe40003f05270 */
[----:B------:R-:W-:-:S11]  /*5560*/  LOP3.LUT R29, R2, R29, RZ, 0x3c, !PT ;  /* 0x0000001d021d7212 */ /* 0x000fd600078e3cff */
[----:B------:R-:W-:Y:S05]  /*5570*/  @P0 BRA `(.L_x_102) ;  /* 0xfffffffc00a40947 */ /* 0x000fea000383ffff */
.L_x_99:
[----:B------:R-:W-:Y:S05]  /*5580*/  BSYNC.RECONVERGENT B7 ;  /* 0x0000000000077941 */ /* 0x000fea0003800200 */
.L_x_98:
        /* <DEDUP_REMOVED lines=18> */
        .type           $_Z19execSolutionsKernelP13ConstellationPjij$_Z5SQd2Bjjjjjjjjjjj,@function
        .size           $_Z19execSolutionsKernelP13ConstellationPjij$_Z5SQd2Bjjjjjjjjjjj,($_Z19execSolutionsKernelP13ConstellationPjij$_Z6SQBjrBjjjjjjjjjjj - $_Z19execSolutionsKernelP13ConstellationPjij$_Z5SQd2Bjjjjjjjjjjj)
$_Z19execSolutionsKernelP13ConstellationPjij$_Z5SQd2Bjjjjjjjjjjj:
        /* <DEDUP_REMOVED lines=21> */
[----:B----4-:R-:W-:Y:S02]  /*5800*/  IMAD.MOV.U32 R22, RZ, RZ, R7 ;  /* 0x000000ffff167224 */ /* 0x010fe400078e0007 */
[----:B---3--:R-:W-:Y:S02]  /*5810*/  IMAD.MOV.U32 R19, RZ, RZ, R9 ;  /* 0x000000ffff137224 */ /* 0x008fe400078e0009 */
[----:B--2---:R-:W-:Y:S01]  /*5820*/  IMAD.MOV.U32 R18, RZ, RZ, R10 ;  /* 0x000000ffff127224 */ /* 0x004fe200078e000a */
[----:B------:R-:W-:Y:S01]  /*5830*/  LOP3.LUT P0, RZ, R8, 0x7ffffffe, RZ, 0xc0, !PT ;  /* 0x7ffffffe08ff7812 */ /* 0x000fe2000780c0ff */
[----:B------:R-:W-:Y:S01]  /*5840*/  BSSY.RECONVERGENT B7, `(.L_x_103) ;  /* 0x0000025000077945 */ /* 0x000fe20003800200 */
[----:B------:R-:W-:Y:S01]  /*5850*/  ISETP.EQ.AND P1, PT, R22, R19, PT ;  /* 0x000000131600720c */ /* 0x000fe20003f22270 */
[----:B------:R-:W-:Y:S02]  /*5860*/  IMAD.MOV.U32 R31, RZ, RZ, R8 ;  /* 0x000000ffff1f7224 */ /* 0x000fe400078e0008 */
[----:B------:R-:W-:-:S10]  /*5870*/  IMAD.MOV.U32 R29, RZ, RZ, 0x1 ;  /* 0x00000001ff1d7424 */ /* 0x000fd400078e00ff */
[----:B01----:R-:W-:Y:S05]  /*5880*/  @P0 BRA P1, `(.L_x_104) ;  /* 0x0000000000800947 */ /* 0x003fea0000800000 */
[----:B------:R-:W-:Y:S01]  /*5890*/  ISETP.NE.AND P0, PT, R31, RZ, PT ;  /* 0x000000ff1f00720c */ /* 0x000fe20003f05270 */
[----:B------:R-:W-:-:S12]  /*58a0*/  IMAD.MOV.U32 R29, RZ, RZ, RZ ;  /* 0x000000ffff1d7224 */ /* 0x000fd800078e00ff */
[----:B------:R-:W-:Y:S05]  /*58b0*/  @!P0 BRA `(.L_x_104) ;  /* 0x0000000000748947 */ /* 0x000fea0003800000 */
[----:B------:R-:W-:Y:S01]  /*58c0*/  VIADD R17, R19, 0xffffffff ;  /* 0xffffffff13117836 */ /* 0x000fe20000000000 */
[----:B------:R-:W-:Y:S01]  /*58d0*/  IADD3 R16, PT, PT, R22, 0x1, RZ ;  /* 0x0000000116107810 */ /* 0x000fe20007ffe0ff */
[----:B------:R-:W-:-:S07]  /*58e0*/  IMAD.MOV.U32 R29, RZ, RZ, RZ ;  /* 0x000000ffff1d7224 */ /* 0x000fce00078e00ff */
.L_x_107:
        /* <DEDUP_REMOVED lines=15> */
[----:B------:R-:W-:Y:S02]  /*59e0*/  HFMA2 R21, -RZ, RZ, 0, 0 ;  /* 0x00000000ff157431 */ /* 0x000fe400000001ff */
[----:B------:R-:W-:Y:S01]  /*59f0*/  IMAD.MOV.U32 R7, RZ, RZ, R16 ;  /* 0x000000ffff077224 */ /* 0x000fe200078e0010 */
[----:B------:R-:W-:Y:S01]  /*5a00*/  MOV R20, 0x5a40 ;  /* 0x00005a4000147802 */ /* 0x000fe20000000f00 */
[----:B------:R-:W-:Y:S02]  /*5a10*/  IMAD.MOV.U32 R9, RZ, RZ, R19 ;  /* 0x000000ffff097224 */ /* 0x000fe400078e0013 */
[----:B------:R-:W-:-:S07]  /*5a20*/  IMAD.MOV.U32 R10, RZ, RZ, R18 ;  /* 0x000000ffff0a7224 */ /* 0x000fce00078e0012 */
[----:B------:R-:W-:Y:S05]  /*5a30*/  CALL.REL.NOINC `($_Z19execSolutionsKernelP13ConstellationPjij$_Z5SQd2Bjjjjjjjjjjj) ;  /* 0xfffffffc001c7944 */ /* 0x000fea0003c3ffff */
[----:B------:R-:W-:-:S07]  /*5a40*/  IMAD.IADD R29, R29, 0x1, R4 ;  /* 0x000000011d1d7824 */ /* 0x000fce00078e0204 */
.L_x_106:
[----:B------:R-:W-:Y:S05]  /*5a50*/  BSYNC.RECONVERGENT B6 ;  /* 0x0000000000067941 */ /* 0x000fea0003800200 */
.L_x_105:
[CC--:B------:R-:W-:Y:S02]  /*5a60*/  ISETP.NE.AND P0, PT, R2.reuse, R31.reuse, PT ;  /* 0x0000001f0200720c */ /* 0x0c0fe40003f05270 */
[----:B------:R-:W-:-:S11]  /*5a70*/  LOP3.LUT R31, R2, R31, RZ, 0x3c, !PT ;  /* 0x0000001f021f7212 */ /* 0x000fd600078e3cff */
[----:B------:R-:W-:Y:S05]  /*5a80*/  @P0 BRA `(.L_x_107) ;  /* 0xfffffffc00980947 */ /* 0x000fea000383ffff */
.L_x_104:
[----:B------:R-:W-:Y:S05]  /*5a90*/  BSYNC.RECONVERGENT B7 ;  /* 0x0000000000077941 */ /* 0x000fea0003800200 */
.L_x_103:
        /* <DEDUP_REMOVED lines=20> */
        .type           $_Z19execSolutionsKernelP13ConstellationPjij$_Z6SQBjrBjjjjjjjjjjj,@function
        .size           $_Z19execSolutionsKernelP13ConstellationPjij$_Z6SQBjrBjjjjjjjjjjj,($_Z19execSolutionsKernelP13ConstellationPjij$_Z7SQd0BkBjjjjjjjjjjj - $_Z19execSolutionsKernelP13ConstellationPjij$_Z6SQBjrBjjjjjjjjjjj)
$_Z19execSolutionsKernelP13ConstellationPjij$_Z6SQBjrBjjjjjjjjjjj:
        /* <DEDUP_REMOVED lines=33> */
[----:B------:R-:W-:Y:S02]  /*5df0*/  HFMA2 R29, -RZ, RZ, 0, 0 ;  /* 0x00000000ff1d7431 */ /* 0x000fe400000001ff */
[----:B------:R-:W-:-:S07]  /*5e00*/  VIADD R16, R7, 0x1 ;  /* 0x0000000107107836 */ /* 0x000fce0000000000 */
.L_x_114:
        /* <DEDUP_REMOVED lines=14> */
[----:B------:R-:W-:Y:S01]  /*5ef0*/  IMAD.MOV.U32 R9, RZ, RZ, R19 ;  /* 0x000000ffff097224 */ /* 0x000fe200078e0013 */
[----:B------:R-:W-:Y:S01]  /*5f00*/  MOV R21, 0x0 ;  /* 0x0000000000157802 */ /* 0x000fe20000000f00 */
[----:B------:R-:W-:Y:S02]  /*5f10*/  IMAD.MOV.U32 R10, RZ, RZ, R18 ;  /* 0x000000ffff0a7224 */ /* 0x000fe400078e0012 */
[----:B------:R-:W-:-:S07]  /*5f20*/  IMAD.MOV.U32 R11, RZ, RZ, R17 ;  /* 0x000000ffff0b7224 */ /* 0x000fce00078e0011 */
[----:B------:R-:W-:Y:S05]  /*5f30*/  CALL.REL.NOINC `($_Z19execSolutionsKernelP13ConstellationPjij$_Z6SQBjrBjjjjjjjjjjj) ;  /* 0xfffffffc00287944 */ /* 0x000fea0003c3ffff */
[----:B------:R-:W-:-:S07]  /*5f40*/  IMAD.IADD R29, R29, 0x1, R4 ;  /* 0x000000011d1d7824 */ /* 0x000fce00078e0204 */
.L_x_113:
[----:B------:R-:W-:Y:S05]  /*5f50*/  BSYNC.RECONVERGENT B6 ;  /* 0x0000000000067941 */ /* 0x000fea0003800200 */
.L_x_112:
[CC--:B------:R-:W-:Y:S02]  /*5f60*/  ISETP.NE.AND P0, PT, R2.reuse, R31.reuse, PT ;  /* 0x0000001f0200720c */ /* 0x0c0fe40003f05270 */
[----:B------:R-:W-:-:S11]  /*5f70*/  LOP3.LUT R31, R2, R31, RZ, 0x3c, !PT ;  /* 0x0000001f021f7212 */ /* 0x000fd600078e3cff */
[----:B------:R-:W-:Y:S05]  /*5f80*/  @P0 BRA `(.L_x_114) ;  /* 0xfffffffc00a00947 */ /* 0x000fea000383ffff */
.L_x_111:
[----:B------:R-:W-:Y:S05]  /*5f90*/  BSYNC.RECONVERGENT B7 ;  /* 0x0000000000077941 */ /* 0x000fea0003800200 */
.L_x_110:
[----:B------:R-:W-:Y:S05]  /*5fa0*/  BRA `(.L_x_115) ;  /* 0x0000000000747947 */ /* 0x000fea0003800000 */
.L_x_109:
[----:B------:R-:W-:Y:S01]  /*5fb0*/  LOP3.LUT P0, R19, R31, 0x7ffffffe, RZ, 0xc0, !PT ;  /* 0x7ffffffe1f137812 */ /* 0x000fe2000780c0ff */
[----:B------:R-:W-:-:S12]  /*5fc0*/  IMAD.MOV.U32 R29, RZ, RZ, RZ ;  /* 0x000000ffff1d7224 */ /* 0x000fd800078e00ff */
[----:B------:R-:W-:Y:S05]  /*5fd0*/  @!P0 BRA `(.L_x_115) ;  /* 0x0000000000688947 */ /* 0x000fea0003800000 */
[----:B------:R-:W-:Y:S02]  /*5fe0*/  VIADD R2, R7, 0x1 ;  /* 0x0000000107027836 */ /* 0x000fe40000000000 */
[----:B------:R-:W-:-:S07]  /*5ff0*/  IMAD.MOV.U32 R29, RZ, RZ, RZ ;  /* 0x000000ffff1d7224 */ /* 0x000fce00078e00ff */
.L_x_118:
        /* <DEDUP_REMOVED lines=8> */
[----:B------:R-:W-:-:S04]  /*6080*/  LOP3.LUT R4, R0, 0x2, RZ, 0xfc, !PT ;  /* 0x0000000200047812 */ /* 0x000fc800078efcff */
[----:B------:R-:W-:-:S04]  /*6090*/  LOP3.LUT R0, R4, R6, R5, 0xfe, !PT ;  /* 0x0000000604007212 */ /* 0x000fc800078efe05 */
[----:B------:R-:W-:-:S04]  /*60a0*/  LOP3.LUT R0, RZ, R0, RZ, 0x33, !PT ;  /* 0x00000000ff007212 */ /* 0x000fc800078e33ff */
[----:B------:R-:W-:-:S13]  /*60b0*/  LOP3.LUT P0, R8, R17, RZ, R0, 0xa0, !PT ;  /* 0x000000ff11087212 */ /* 0x000fda000780a000 */
[----:B------:R-:W-:Y:S05]  /*60c0*/  @!P0 BRA `(.L_x_117) ;  /* 0x00000000001c8947 */ /* 0x000fea0003800000 */
[----:B------:R-:W-:Y:S01]  /*60d0*/  MOV R7, R2 ;  /* 0x0000000200077202 */ /* 0x000fe20000000f00 */
[----:B------:R-:W-:Y:S01]  /*60e0*/  IMAD.MOV.U32 R9, RZ, RZ, R18 ;  /* 0x000000ffff097224 */ /* 0x000fe200078e0012 */
[----:B------:R-:W-:Y:S01]  /*60f0*/  MOV R20, 0x6130 ;  /* 0x0000613000147802 */ /* 0x000fe20000000f00 */
[----:B------:R-:W-:Y:S02]  /*6100*/  IMAD.MOV.U32 R10, RZ, RZ, R17 ;  /* 0x000000ffff0a7224 */ /* 0x000fe400078e0011 */
[----:B------:R-:W-:-:S07]  /*6110*/  IMAD.MOV.U32 R21, RZ, RZ, 0x0 ;  /* 0x00000000ff157424 */ /* 0x000fce00078e00ff */
[----:B------:R-:W-:Y:S05]  /*6120*/  CALL.REL.NOINC `($_Z19execSolutionsKernelP13ConstellationPjij$_Z3SQBjjjjjjjjjjj) ;  /* 0xffffffe400dc7944 */ /* 0x000fea0003c3ffff */
[----:B------:R-:W-:-:S07]  /*6130*/  IMAD.IADD R29, R29, 0x1, R4 ;  /* 0x000000011d1d7824 */ /* 0x000fce00078e0204 */
.L_x_117:
[----:B------:R-:W-:Y:S05]  /*6140*/  BSYNC.RECONVERGENT B6 ;  /* 0x0000000000067941 */ /* 0x000fea0003800200 */
.L_x_116:
[CC--:B------:R-:W-:Y:S02]  /*6150*/  ISETP.NE.AND P0, PT, R16.reuse, R19.reuse, PT ;  /* 0x000000131000720c */ /* 0x0c0fe40003f05270 */
[----:B------:R-:W-:-:S11]  /*6160*/  LOP3.LUT R19, R16, R19, RZ, 0x3c, !PT ;  /* 0x0000001310137212 */ /* 0x000fd600078e3cff */
[----:B------:R-:W-:Y:S05]  /*6170*/  @P0 BRA `(.L_x_118) ;  /* 0xfffffffc00a00947 */ /* 0x000fea000383ffff */
.L_x_115:
[----:B------:R-:W-:Y:S05]  /*6180*/  BSYNC.RECONVERGENT B8 ;  /* 0x0000000000087941 */ /* 0x000fea0003800200 */
.L_x_108:
        /* <DEDUP_REMOVED lines=21> */
        .type           $_Z19execSolutionsKernelP13ConstellationPjij$_Z7SQd0BkBjjjjjjjjjjj,@function
        .size           $_Z19execSolutionsKernelP13ConstellationPjij$_Z7SQd0BkBjjjjjjjjjjj,($_Z19execSolutionsKernelP13ConstellationPjij$_Z7SQd1BkBjjjjjjjjjjj - $_Z19execSolutionsKernelP13ConstellationPjij$_Z7SQd0BkBjjjjjjjjjjj)
$_Z19execSolutionsKernelP13ConstellationPjij$_Z7SQd0BkBjjjjjjjjjjj:
        /* <DEDUP_REMOVED lines=24> */
[----:B----4-:R-:W-:Y:S02]  /*6460*/  IMAD.MOV.U32 R19, RZ, RZ, R11 ;  /* 0x000000ffff137224 */ /* 0x010fe400078e000b */
[----:B-----5:R-:W-:Y:S02]  /*6470*/  IMAD.MOV.U32 R18, RZ, RZ, R10 ;  /* 0x000000ffff127224 */ /* 0x020fe400078e000a */
[----:B---3--:R-:W-:-:S03]  /*6480*/  IMAD.MOV.U32 R17, RZ, RZ, R12 ;  /* 0x000000ffff117224 */ /* 0x008fc600078e000c */
        /* <DEDUP_REMOVED lines=10> */
.L_x_125:
        /* <DEDUP_REMOVED lines=16> */
[----:B------:R-:W-:Y:S02]  /*6630*/  IMAD.MOV.U32 R11, RZ, RZ, R19 ;  /* 0x000000ffff0b7224 */ /* 0x000fe400078e0013 */
[----:B------:R-:W-:Y:S02]  /*6640*/  IMAD.MOV.U32 R12, RZ, RZ, R17 ;  /* 0x000000ffff0c7224 */ /* 0x000fe400078e0011 */
[----:B------:R-:W-:-:S07]  /*6650*/  IMAD.MOV.U32 R21, RZ, RZ, 0x0 ;  /* 0x00000000ff157424 */ /* 0x000fce00078e00ff */
[----:B------:R-:W-:Y:S05]  /*6660*/  CALL.REL.NOINC `($_Z19execSolutionsKernelP13ConstellationPjij$_Z7SQd0BkBjjjjjjjjjjj) ;  /* 0xfffffffc001c7944 */ /* 0x000fea0003c3ffff */
[----:B------:R-:W-:-:S07]  /*6670*/  IMAD.IADD R29, R29, 0x1, R4 ;  /* 0x000000011d1d7824 */ /* 0x000fce00078e0204 */
.L_x_124:
[----:B------:R-:W-:Y:S05]  /*6680*/  BSYNC.RECONVERGENT B6 ;  /* 0x0000000000067941 */ /* 0x000fea0003800200 */
.L_x_123:
[CC--:B------:R-:W-:Y:S02]  /*6690*/  ISETP.NE.AND P0, PT, R2.reuse, R31.reuse, PT ;  /* 0x0000001f0200720c */ /* 0x0c0fe40003f05270 */
[----:B------:R-:W-:-:S11]  /*66a0*/  LOP3.LUT R31, R2, R31, RZ, 0x3c, !PT ;  /* 0x0000001f021f7212 */ /* 0x000fd600078e3cff */
[----:B------:R-:W-:Y:S05]  /*66b0*/  @P0 BRA `(.L_x_125) ;  /* 0xfffffffc009c0947 */ /* 0x000fea000383ffff */
.L_x_122:
[----:B------:R-:W-:Y:S05]  /*66c0*/  BSYNC.RECONVERGENT B7 ;  /* 0x0000000000077941 */ /* 0x000fea0003800200 */
.L_x_121:
[----:B------:R-:W-:Y:S05]  /*66d0*/  BRA `(.L_x_126) ;  /* 0x0000000000887947 */ /* 0x000fea0003800000 */
.L_x_120:
[----:B------:R-:W-:Y:S01]  /*66e0*/  ISETP.NE.AND P0, PT, R31, RZ, PT ;  /* 0x000000ff1f00720c */ /* 0x000fe20003f05270 */
[----:B------:R-:W-:-:S12]  /*66f0*/  HFMA2 R29, -RZ, RZ, 0, 0 ;  /* 0x00000000ff1d7431 */ /* 0x000fd800000001ff */
[----:B------:R-:W-:Y:S05]  /*6700*/  @!P0 BRA `(.L_x_126) ;  /* 0x00000000007c8947 */ /* 0x000fea0003800000 */
[----:B------:R-:W-:Y:S02]  /*6710*/  VIADD R18, R17, 0xfffffffd ;  /* 0xfffffffd11127836 */ /* 0x000fe40000000000 */
[----:B------:R-:W-:Y:S02]  /*6720*/  IMAD.MOV.U32 R3, RZ, RZ, 0x1 ;  /* 0x00000001ff037424 */ /* 0x000fe400078e00ff */
[----:B------:R-:W-:Y:S02]  /*6730*/  VIADD R16, R7, 0x2 ;  /* 0x0000000207107836 */ /* 0x000fe40000000000 */
[----:B------:R-:W-:Y:S01]  /*6740*/  IMAD.MOV.U32 R29, RZ, RZ, RZ ;  /* 0x000000ffff1d7224 */ /* 0x000fe200078e00ff */
[----:B------:R-:W-:-:S04]  /*6750*/  SHF.L.U32 R18, R3, R18, RZ ;  /* 0x0000001203127219 */ /* 0x000fc800000006ff */
[----:B------:R-:W-:-:S07]  /*6760*/  LOP3.LUT R17, R18, R23, RZ, 0xfc, !PT ;  /* 0x0000001712117212 */ /* 0x000fce00078efcff */
.L_x_129:
[----:B------:R-:W-:Y:S01]  /*6770*/  IMAD.MOV R2, RZ, RZ, -R31 ;  /* 0x000000ffff027224 */ /* 0x000fe200078e0a1f */
[----:B------:R-:W-:Y:S04]  /*6780*/  BSSY.RECONVERGENT B6, `(.L_x_127) ;  /* 0x0000014000067945 */ /* 0x000fe80003800200 */
        /* <DEDUP_REMOVED lines=14> */
[----:B------:R-:W-:Y:S01]  /*6870*/  MOV R7, R16 ;  /* 0x0000001000077202 */ /* 0x000fe20000000f00 */
[----:B------:R-:W-:Y:S01]  /*6880*/  IMAD.MOV.U32 R21, RZ, RZ, 0x0 ;  /* 0x00000000ff157424 */ /* 0x000fe200078e00ff */
[----:B------:R-:W-:-:S07]  /*6890*/  MOV R20, 0x68b0 ;  /* 0x000068b000147802 */ /* 0x000fce0000000f00 */
[----:B------:R-:W-:Y:S05]  /*68a0*/  CALL.REL.NOINC `($_Z19execSolutionsKernelP13ConstellationPjij$_Z5SQd0Bjjjjjjjjjjj) ;  /* 0xffffffe400387944 */ /* 0x000fea0003c3ffff */
[----:B------:R-:W-:-:S07]  /*68b0*/  IMAD.IADD R29, R29, 0x1, R4 ;  /* 0x000000011d1d7824 */ /* 0x000fce00078e0204 */
.L_x_128:
[----:B------:R-:W-:Y:S05]  /*68c0*/  BSYNC.RECONVERGENT B6 ;  /* 0x0000000000067941 */ /* 0x000fea0003800200 */
.L_x_127:
[CC--:B------:R-:W-:Y:S02]  /*68d0*/  ISETP.NE.AND P0, PT, R2.reuse, R31.reuse, PT ;  /* 0x0000001f0200720c */ /* 0x0c0fe40003f05270 */
[----:B------:R-:W-:-:S11]  /*68e0*/  LOP3.LUT R31, R2, R31, RZ, 0x3c, !PT ;  /* 0x0000001f021f7212 */ /* 0x000fd600078e3cff */
[----:B------:R-:W-:Y:S05]  /*68f0*/  @P0 BRA `(.L_x_129) ;  /* 0xfffffffc009c0947 */ /* 0x000fea000383ffff */
.L_x_126:
[----:B------:R-:W-:Y:S05]  /*6900*/  BSYNC.RECONVERGENT B8 ;  /* 0x0000000000087941 */ /* 0x000fea0003800200 */
.L_x_119:
        /* <DEDUP_REMOVED lines=22> */
        .type           $_Z19execSolutionsKernelP13ConstellationPjij$_Z7SQd1BkBjjjjjjjjjjj,@function
        .size           $_Z19execSolutionsKernelP13ConstellationPjij$_Z7SQd1BkBjjjjjjjjjjj,($_Z19execSolutionsKernelP13ConstellationPjij$_Z7SQd1BlBjjjjjjjjjjj - $_Z19execSolutionsKernelP13ConstellationPjij$_Z7SQd1BkBjjjjjjjjjjj)
$_Z19execSolutionsKernelP13ConstellationPjij$_Z7SQd1BkBjjjjjjjjjjj:
        /* <DEDUP_REMOVED lines=37> */
.L_x_136:
        /* <DEDUP_REMOVED lines=19> */
[----:B------:R-:W-:Y:S05]  /*6df0*/  CALL.REL.NOINC `($_Z19execSolutionsKernelP13ConstellationPjij$_Z7SQd1BkBjjjjjjjjjjj) ;  /* 0xfffffffc001c7944 */ /* 0x000fea0003c3ffff */
[----:B------:R-:W-:-:S07]  /*6e00*/  IMAD.IADD R29, R29, 0x1, R4 ;  /* 0x000000011d1d7824 */ /* 0x000fce00078e0204 */
.L_x_135:
[----:B------:R-:W-:Y:S05]  /*6e10*/  BSYNC.RECONVERGENT B6 ;  /* 0x0000000000067941 */ /* 0x000fea0003800200 */
.L_x_134:
[CC--:B------:R-:W-:Y:S02]  /*6e20*/  ISETP.NE.AND P0, PT, R2.reuse, R31.reuse, PT ;  /* 0x0000001f0200720c */ /* 0x0c0fe40003f05270 */
[----:B------:R-:W-:-:S11]  /*6e30*/  LOP3.LUT R31, R2, R31, RZ, 0x3c, !PT ;  /* 0x0000001f021f7212 */ /* 0x000fd600078e3cff */
[----:B------:R-:W-:Y:S05]  /*6e40*/  @P0 BRA `(.L_x_136) ;  /* 0xfffffffc009c0947 */ /* 0x000fea000383ffff */
.L_x_133:
[----:B------:R-:W-:Y:S05]  /*6e50*/  BSYNC.RECONVERGENT B7 ;  /* 0x0000000000077941 */ /* 0x000fea0003800200 */
.L_x_132:
[----:B------:R-:W-:Y:S05]  /*6e60*/  BRA `(.L_x_137) ;  /* 0x0000000000887947 */ /* 0x000fea0003800000 */
.L_x_131:
        /* <DEDUP_REMOVED lines=9> */
.L_x_140:
        /* <DEDUP_REMOVED lines=19> */
[----:B------:R-:W-:Y:S05]  /*7030*/  CALL.REL.NOINC `($_Z19execSolutionsKernelP13ConstellationPjij$_Z5SQd1Bjjjjjjjjjjj) ;  /* 0xffffffe000787944 */ /* 0x000fea0003c3ffff */
[----:B------:R-:W-:-:S07]  /*7040*/  IMAD.IADD R29, R29, 0x1, R4 ;  /* 0x000000011d1d7824 */ /* 0x000fce00078e0204 */
.L_x_139:
[----:B------:R-:W-:Y:S05]  /*7050*/  BSYNC.RECONVERGENT B6 ;  /* 0x0000000000067941 */ /* 0x000fea0003800200 */
.L_x_138:
[CC--:B------:R-:W-:Y:S02]  /*7060*/  ISETP.NE.AND P0, PT, R2.reuse, R31.reuse, PT ;  /* 0x0000001f0200720c */ /* 0x0c0fe40003f05270 */
[----:B------:R-:W-:-:S11]  /*7070*/  LOP3.LUT R31, R2, R31, RZ, 0x3c, !PT ;  /* 0x0000001f021f7212 */ /* 0x000fd600078e3cff */
[----:B------:R-:W-:Y:S05]  /*7080*/  @P0 BRA `(.L_x_140) ;  /* 0xfffffffc009c0947 */ /* 0x000fea000383ffff */
.L_x_137:
[----:B------:R-:W-:Y:S05]  /*7090*/  BSYNC.RECONVERGENT B8 ;  /* 0x0000000000087941 */ /* 0x000fea0003800200 */
.L_x_130:
        /* <DEDUP_REMOVED lines=22> */
        .type           $_Z19execSolutionsKernelP13ConstellationPjij$_Z7SQd1BlBjjjjjjjjjjj,@function
        .size           $_Z19execSolutionsKernelP13ConstellationPjij$_Z7SQd1BlBjjjjjjjjjjj,($_Z19execSolutionsKernelP13ConstellationPjij$_Z7SQd2BkBjjjjjjjjjjj - $_Z19execSolutionsKernelP13ConstellationPjij$_Z7SQd1BlBjjjjjjjjjjj)
$_Z19execSolutionsKernelP13ConstellationPjij$_Z7SQd1BlBjjjjjjjjjjj:
        /* <DEDUP_REMOVED lines=22> */
[----:B---3--:R-:W-:Y:S02]  /*7360*/  IMAD.MOV.U32 R19, RZ, RZ, R9 ;  /* 0x000000ffff137224 */ /* 0x008fe400078e0009 */
[----:B----4-:R-:W-:Y:S02]  /*7370*/  IMAD.MOV.U32 R18, RZ, RZ, R10 ;  /* 0x000000ffff127224 */ /* 0x010fe400078e000a */
[----:B-----5:R-:W-:-:S03]  /*7380*/  IMAD.MOV.U32 R17, RZ, RZ, R11 ;  /* 0x000000ffff117224 */ /* 0x020fc600078e000b */
        /* <DEDUP_REMOVED lines=10> */
.L_x_147:
        /* <DEDUP_REMOVED lines=17> */
[----:B------:R-:W-:-:S07]  /*7540*/  IMAD.MOV.U32 R21, RZ, RZ, 0x0 ;  /* 0x00000000ff157424 */ /* 0x000fce00078e00ff */
[----:B------:R-:W-:Y:S05]  /*7550*/  CALL.REL.NOINC `($_Z19execSolutionsKernelP13ConstellationPjij$_Z7SQd1BlBjjjjjjjjjjj) ;  /* 0xfffffffc00287944 */ /* 0x000fea0003c3ffff */
[----:B------:R-:W-:-:S07]  /*7560*/  IMAD.IADD R29, R29, 0x1, R4 ;  /* 0x000000011d1d7824 */ /* 0x000fce00078e0204 */
.L_x_146:
[----:B------:R-:W-:Y:S05]  /*7570*/  BSYNC.RECONVERGENT B6 ;  /* 0x0000000000067941 */ /* 0x000fea0003800200 */
.L_x_145:
[CC--:B------:R-:W-:Y:S02]  /*7580*/  ISETP.NE.AND P0, PT, R2.reuse, R31.reuse, PT ;  /* 0x0000001f0200720c */ /* 0x0c0fe40003f05270 */
[----:B------:R-:W-:-:S11]  /*7590*/  LOP3.LUT R31, R2, R31, RZ, 0x3c, !PT ;  /* 0x0000001f021f7212 */ /* 0x000fd600078e3cff */
[----:B------:R-:W-:Y:S05]  /*75a0*/  @P0 BRA `(.L_x_147) ;  /* 0xfffffffc00a00947 */ /* 0x000fea000383ffff */
.L_x_144:
[----:B------:R-:W-:Y:S05]  /*75b0*/  BSYNC.RECONVERGENT B7 ;  /* 0x0000000000077941 */ /* 0x000fea0003800200 */
.L_x_143:
[----:B------:R-:W-:Y:S05]  /*75c0*/  BRA `(.L_x_148) ;  /* 0x0000000000747947 */ /* 0x000fea0003800000 */
.L_x_142:
[----:B------:R-:W-:Y:S01]  /*75d0*/  ISETP.NE.AND P0, PT, R31, RZ, PT ;  /* 0x000000ff1f00720c */ /* 0x000fe20003f05270 */
[----:B------:R-:W-:-:S12]  /*75e0*/  IMAD.MOV.U32 R29, RZ, RZ, RZ ;  /* 0x000000ffff1d7224 */ /* 0x000fd800078e00ff */
[----:B------:R-:W-:Y:S05]  /*75f0*/  @!P0 BRA `(.L_x_148) ;  /* 0x0000000000688947 */ /* 0x000fea0003800000 */
[----:B------:R-:W-:Y:S02]  /*7600*/  HFMA2 R29, -RZ, RZ, 0, 0 ;  /* 0x00000000ff1d7431 */ /* 0x000fe400000001ff */
[----:B------:R-:W-:-:S07]  /*7610*/  VIADD R16, R7, 0x2 ;  /* 0x0000000207107836 */ /* 0x000fce0000000000 */
.L_x_151:
        /* <DEDUP_REMOVED lines=9> */
[----:B------:R-:W-:-:S04]  /*76b0*/  LOP3.LUT R0, R0, R17, RZ, 0xc, !PT ;  /* 0x0000001100007212 */ /* 0x000fc800078e0cff */
[----:B------:R-:W-:-:S13]  /*76c0*/  LOP3.LUT P0, R8, R0, 0x7ffffffe, RZ, 0xc0, !PT ;  /* 0x7ffffffe00087812 */ /* 0x000fda000780c0ff */
[----:B------:R-:W-:Y:S05]  /*76d0*/  @!P0 BRA `(.L_x_150) ;  /* 0x0000000000208947 */ /* 0x000fea0003800000 */
[----:B------:R-:W-:Y:S01]  /*76e0*/  VIADD R4, R4, 0x1 ;  /* 0x0000000104047836 */ /* 0x000fe20000000000 */
[----:B------:R-:W-:Y:S01]  /*76f0*/  MOV R20, 0x7750 ;  /* 0x0000775000147802 */ /* 0x000fe20000000f00 */
[----:B------:R-:W-:Y:S01]  /*7700*/  IMAD.MOV.U32 R7, RZ, RZ, R16 ;  /* 0x000000ffff077224 */ /* 0x000fe200078e0010 */
[----:B------:R-:W-:Y:S01]  /*7710*/  MOV R21, 0x0 ;  /* 0x0000000000157802 */ /* 0x000fe20000000f00 */
[----:B------:R-:W-:Y:S02]  /*7720*/  IMAD.MOV.U32 R9, RZ, RZ, R19 ;  /* 0x000000ffff097224 */ /* 0x000fe400078e0013 */
[----:B------:R-:W-:-:S07]  /*7730*/  IMAD.MOV.U32 R10, RZ, RZ, R17 ;  /* 0x000000ffff0a7224 */ /* 0x000fce00078e0011 */
[----:B------:R-:W-:Y:S05]  /*7740*/  CALL.REL.NOINC `($_Z19execSolutionsKernelP13ConstellationPjij$_Z5SQd1Bjjjjjjjjjjj) ;  /* 0xffffffd800b47944 */ /* 0x000fea0003c3ffff */
[----:B------:R-:W-:-:S07]  /*7750*/  IMAD.IADD R29, R29, 0x1, R4 ;  /* 0x000000011d1d7824 */ /* 0x000fce00078e0204 */
.L_x_150:
[----:B------:R-:W-:Y:S05]  /*7760*/  BSYNC.RECONVERGENT B6 ;  /* 0x0000000000067941 */ /* 0x000fea0003800200 */
.L_x_149:
[CC--:B------:R-:W-:Y:S02]  /*7770*/  ISETP.NE.AND P0, PT, R2.reuse, R31.reuse, PT ;  /* 0x0000001f0200720c */ /* 0x0c0fe40003f05270 */
[----:B------:R-:W-:-:S11]  /*7780*/  LOP3.LUT R31, R2, R31, RZ, 0x3c, !PT ;  /* 0x0000001f021f7212 */ /* 0x000fd600078e3cff */
[----:B------:R-:W-:Y:S05]  /*7790*/  @P0 BRA `(.L_x_151) ;  /* 0xfffffffc00a00947 */ /* 0x000fea000383ffff */
.L_x_148:
[----:B------:R-:W-:Y:S05]  /*77a0*/  BSYNC.RECONVERGENT B8 ;  /* 0x0000000000087941 */ /* 0x000fea0003800200 */
.L_x_141:
        /* <DEDUP_REMOVED lines=21> */
        .type           $_Z19execSolutionsKernelP13ConstellationPjij$_Z7SQd2BkBjjjjjjjjjjj,@function
        .size           $_Z19execSolutionsKernelP13ConstellationPjij$_Z7SQd2BkBjjjjjjjjjjj,($_Z19execSolutionsKernelP13ConstellationPjij$_Z7SQd2BlBjjjjjjjjjjj - $_Z19execSolutionsKernelP13ConstellationPjij$_Z7SQd2BkBjjjjjjjjjjj)
$_Z19execSolutionsKernelP13ConstellationPjij$_Z7SQd2BkBjjjjjjjjjjj:
        /* <DEDUP_REMOVED lines=24> */
[----:B----4-:R-:W-:Y:S01]  /*7a80*/  IMAD.MOV.U32 R19, RZ, RZ, R11 ;  /* 0x000000ffff137224 */ /* 0x010fe200078e000b */
[----:B-----5:R-:W-:Y:S01]  /*7a90*/  MOV R18, R10 ;  /* 0x0000000a00127202 */ /* 0x020fe20000000f00 */
        /* <DEDUP_REMOVED lines=9> */
[----:B------:R-:W-:Y:S01]  /*7b30*/  IADD3 R16, PT, PT, R7, 0x1, RZ ;  /* 0x0000000107107810 */ /* 0x000fe20007ffe0ff */
[----:B------:R-:W-:-:S07]  /*7b40*/  IMAD.MOV.U32 R29, RZ, RZ, RZ ;  /* 0x000000ffff1d7224 */ /* 0x000fce00078e00ff */
.L_x_158:
        /* <DEDUP_REMOVED lines=18> */
[----:B------:R-:W-:-:S07]  /*7c70*/  IMAD.MOV.U32 R21, RZ, RZ, 0x0 ;  /* 0x00000000ff157424 */ /* 0x000fce00078e00ff */
[----:B------:R-:W-:Y:S05]  /*7c80*/  CALL.REL.NOINC `($_Z19execSolutionsKernelP13ConstellationPjij$_Z7SQd2BkBjjjjjjjjjjj) ;  /* 0xfffffffc001c7944 */ /* 0x000fea0003c3ffff */
[----:B------:R-:W-:-:S07]  /*7c90*/  IMAD.IADD R29, R29, 0x1, R4 ;  /* 0x000000011d1d7824 */ /* 0x000fce00078e0204 */
.L_x_157:
[----:B------:R-:W-:Y:S05]  /*7ca0*/  BSYNC.RECONVERGENT B6 ;  /* 0x0000000000067941 */ /* 0x000fea0003800200 */
.L_x_156:
[CC--:B------:R-:W-:Y:S02]  /*7cb0*/  ISETP.NE.AND P0, PT, R2.reuse, R31.reuse, PT ;  /* 0x0000001f0200720c */ /* 0x0c0fe40003f05270 */
[----:B------:R-:W-:-:S11]  /*7cc0*/  LOP3.LUT R31, R2, R31, RZ, 0x3c, !PT ;  /* 0x0000001f021f7212 */ /* 0x000fd600078e3cff */
[----:B------:R-:W-:Y:S05]  /*7cd0*/  @P0 BRA `(.L_x_158) ;  /* 0xfffffffc009c0947 */ /* 0x000fea000383ffff */
.L_x_155:
[----:B------:R-:W-:Y:S05]  /*7ce0*/  BSYNC.RECONVERGENT B7 ;  /* 0x0000000000077941 */ /* 0x000fea0003800200 */
.L_x_154:
[----:B------:R-:W-:Y:S05]  /*7cf0*/  BRA `(.L_x_159) ;  /* 0x0000000000887947 */ /* 0x000fea0003800000 */
.L_x_153:
[----:B------:R-:W-:Y:S01]  /*7d00*/  ISETP.NE.AND P0, PT, R31, RZ, PT ;  /* 0x000000ff1f00720c */ /* 0x000fe20003f05270 */
[----:B------:R-:W-:-:S12]  /*7d10*/  IMAD.MOV.U32 R29, RZ, RZ, RZ ;  /* 0x000000ffff1d7224 */ /* 0x000fd800078e00ff */
[----:B------:R-:W-:Y:S05]  /*7d20*/  @!P0 BRA `(.L_x_159) ;  /* 0x00000000007c8947 */ /* 0x000fea0003800000 */
[----:B------:R-:W-:Y:S01]  /*7d30*/  VIADD R18, R17, 0xfffffffd ;  /* 0xfffffffd11127836 */ /* 0x000fe20000000000 */
[----:B------:R-:W-:Y:S01]  /*7d40*/  IADD3 R16, PT, PT, R7, 0x2, RZ ;  /* 0x0000000207107810 */ /* 0x000fe20007ffe0ff */
[----:B------:R-:W-:Y:S02]  /*7d50*/  IMAD.MOV.U32 R3, RZ, RZ, 0x1 ;  /* 0x00000001ff037424 */ /* 0x000fe400078e00ff */
[----:B------:R-:W-:-:S03]  /*7d60*/  IMAD.MOV.U32 R29, RZ, RZ, RZ ;  /* 0x000000ffff1d7224 */ /* 0x000fc600078e00ff */
[----:B------:R-:W-:-:S04]  /*7d70*/  SHF.L.U32 R18, R3, R18, RZ ;  /* 0x0000001203127219 */ /* 0x000fc800000006ff */
[----:B------:R-:W-:-:S07]  /*7d80*/  LOP3.LUT R17, R18, R23, RZ, 0xfc, !PT ;  /* 0x0000001712117212 */ /* 0x000fce00078efcff */
.L_x_162:
        /* <DEDUP_REMOVED lines=9> */
[----:B------:R-:W-:-:S13]  /*7e20*/  ISETP.NE.AND P0, PT, R8, -0x1, PT ;  /* 0xffffffff0800780c */ /* 0x000fda0003f05270 */
[----:B------:R-:W-:Y:S05]  /*7e30*/  @!P0 BRA `(.L_x_161) ;  /* 0x0000000000288947 */ /* 0x000fea0003800000 */
[----:B------:R-:W-:Y:S01]  /*7e40*/  HFMA2 R21, -RZ, RZ, 0, 0 ;  /* 0x00000000ff157431 */ /* 0x000fe200000001ff */
[----:B------:R-:W-:Y:S01]  /*7e50*/  LOP3.LUT R8, RZ, R8, RZ, 0x33, !PT ;  /* 0x00000008ff087212 */ /* 0x000fe200078e33ff */
[----:B------:R-:W-:Y:S01]  /*7e60*/  IMAD.MOV.U32 R7, RZ, RZ, R16 ;  /* 0x000000ffff077224 */ /* 0x000fe200078e0010 */
[----:B------:R-:W-:Y:S01]  /*7e70*/  LOP3.LUT R5, R5, R18, RZ, 0xfc, !PT ;  /* 0x0000001205057212 */ /* 0x000fe200078efcff */
[----:B------:R-:W-:Y:S01]  /*7e80*/  IMAD.MOV.U32 R9, RZ, RZ, R22 ;  /* 0x000000ffff097224 */ /* 0x000fe200078e0016 */
[----:B------:R-:W-:Y:S01]  /*7e90*/  LOP3.LUT R6, R2, R23, RZ, 0xfc, !PT ;  /* 0x0000001702067212 */ /* 0x000fe200078efcff */
[----:B------:R-:W-:Y:S01]  /*7ea0*/  IMAD.MOV.U32 R10, RZ, RZ, R19 ;  /* 0x000000ffff0a7224 */ /* 0x000fe200078e0013 */
[----:B------:R-:W-:-:S07]  /*7eb0*/  MOV R20, 0x7ed0 ;  /* 0x00007ed000147802 */ /* 0x000fce0000000f00 */
[----:B------:R-:W-:Y:S05]  /*7ec0*/  CALL.REL.NOINC `($_Z19execSolutionsKernelP13ConstellationPjij$_Z5SQd2Bjjjjjjjjjjj) ;  /* 0xffffffd400f87944 */ /* 0x000fea0003c3ffff */
[----:B------:R-:W-:-:S07]  /*7ed0*/  IMAD.IADD R29, R29, 0x1, R4 ;  /* 0x000000011d1d7824 */ /* 0x000fce00078e0204 */
.L_x_161:
[----:B------:R-:W-:Y:S05]  /*7ee0*/  BSYNC.RECONVERGENT B6 ;  /* 0x0000000000067941 */ /* 0x000fea0003800200 */
.L_x_160:
[CC--:B------:R-:W-:Y:S02]  /*7ef0*/  ISETP.NE.AND P0, PT, R2.reuse, R31.reuse, PT ;  /* 0x0000001f0200720c */ /* 0x0c0fe40003f05270 */
[----:B------:R-:W-:-:S11]  /*7f00*/  LOP3.LUT R31, R2, R31, RZ, 0x3c, !PT ;  /* 0x0000001f021f7212 */ /* 0x000fd600078e3cff */
[----:B------:R-:W-:Y:S05]  /*7f10*/  @P0 BRA `(.L_x_162) ;  /* 0xfffffffc009c0947 */ /* 0x000fea000383ffff */
.L_x_159:
[----:B------:R-:W-:Y:S05]  /*7f20*/  BSYNC.RECONVERGENT B8 ;  /* 0x0000000000087941 */ /* 0x000fea0003800200 */
.L_x_152:
        /* <DEDUP_REMOVED lines=22> */
        .type           $_Z19execSolutionsKernelP13ConstellationPjij$_Z7SQd2BlBjjjjjjjjjjj,@function
        .size           $_Z19execSolutionsKernelP13ConstellationPjij$_Z7SQd2BlBjjjjjjjjjjj,($_Z19execSolutionsKernelP13ConstellationPjij$_Z8SQBkBjrBjjjjjjjjjjj - $_Z19execSolutionsKernelP13ConstellationPjij$_Z7SQd2BlBjjjjjjjjjjj)
$_Z19execSolutionsKernelP13ConstellationPjij$_Z7SQd2BlBjjjjjjjjjjj:
        /* <DEDUP_REMOVED lines=35> */
.L_x_169:
        /* <DEDUP_REMOVED lines=18> */
[----:B------:R-:W-:Y:S05]  /*83e0*/  CALL.REL.NOINC `($_Z19execSolutionsKernelP13ConstellationPjij$_Z7SQd2BlBjjjjjjjjjjj) ;  /* 0xfffffffc00287944 */ /* 0x000fea0003c3ffff */
[----:B------:R-:W-:-:S07]  /*83f0*/  IMAD.IADD R29, R29, 0x1, R4 ;  /* 0x000000011d1d7824 */ /* 0x000fce00078e0204 */
.L_x_168:
[----:B------:R-:W-:Y:S05]  /*8400*/  BSYNC.RECONVERGENT B6 ;  /* 0x0000000000067941 */ /* 0x000fea0003800200 */
.L_x_167:
[CC--:B------:R-:W-:Y:S02]  /*8410*/  ISETP.NE.AND P0, PT, R2.reuse, R31.reuse, PT ;  /* 0x0000001f0200720c */ /* 0x0c0fe40003f05270 */
[----:B------:R-:W-:-:S11]  /*8420*/  LOP3.LUT R31, R2, R31, RZ, 0x3c, !PT ;  /* 0x0000001f021f7212 */ /* 0x000fd600078e3cff */
[----:B------:R-:W-:Y:S05]  /*8430*/  @P0 BRA `(.L_x_169) ;  /* 0xfffffffc00a00947 */ /* 0x000fea000383ffff */
.L_x_166:
[----:B------:R-:W-:Y:S05]  /*8440*/  BSYNC.RECONVERGENT B7 ;  /* 0x0000000000077941 */ /* 0x000fea0003800200 */
.L_x_165:
[----:B------:R-:W-:Y:S05]  /*8450*/  BRA `(.L_x_170) ;  /* 0x0000000000747947 */ /* 0x000fea0003800000 */
.L_x_164:
[----:B------:R-:W-:Y:S01]  /*8460*/  ISETP.NE.AND P0, PT, R31, RZ, PT ;  /* 0x000000ff1f00720c */ /* 0x000fe20003f05270 */
[----:B------:R-:W-:-:S12]  /*8470*/  IMAD.MOV.U32 R29, RZ, RZ, RZ ;  /* 0x000000ffff1d7224 */ /* 0x000fd800078e00ff */
[----:B------:R-:W-:Y:S05]  /*8480*/  @!P0 BRA `(.L_x_170) ;  /* 0x0000000000688947 */ /* 0x000fea0003800000 */
[----:B------:R-:W-:Y:S02]  /*8490*/  VIADD R16, R7, 0x2 ;  /* 0x0000000207107836 */ /* 0x000fe40000000000 */
[----:B------:R-:W-:-:S07]  /*84a0*/  IMAD.MOV.U32 R29, RZ, RZ, RZ ;  /* 0x000000ffff1d7224 */ /* 0x000fce00078e00ff */
.L_x_173:
        /* <DEDUP_REMOVED lines=12> */
[----:B------:R-:W-:Y:S01]  /*8570*/  IADD3 R4, PT, PT, R4, 0x1, RZ ;  /* 0x0000000104047810 */ /* 0x000fe20007ffe0ff */
[----:B------:R-:W-:Y:S01]  /*8580*/  IMAD.MOV.U32 R7, RZ, RZ, R16 ;  /* 0x000000ffff077224 */ /* 0x000fe200078e0010 */
[----:B------:R-:W-:Y:S01]  /*8590*/  MOV R20, 0x85e0 ;  /* 0x000085e000147802 */ /* 0x000fe20000000f00 */
[----:B------:R-:W-:Y:S02]  /*85a0*/  IMAD.MOV.U32 R9, RZ, RZ, R19 ;  /* 0x000000ffff097224 */ /* 0x000fe400078e0013 */
[----:B------:R-:W-:Y:S02]  /*85b0*/  IMAD.MOV.U32 R10, RZ, RZ, R17 ;  /* 0x000000ffff0a7224 */ /* 0x000fe400078e0011 */
[----:B------:R-:W-:-:S07]  /*85c0*/  IMAD.MOV.U32 R21, RZ, RZ, 0x0 ;  /* 0x00000000ff157424 */ /* 0x000fce00078e00ff */
[----:B------:R-:W-:Y:S05]  /*85d0*/  CALL.REL.NOINC `($_Z19execSolutionsKernelP13ConstellationPjij$_Z5SQd2Bjjjjjjjjjjj) ;  /* 0xffffffd000347944 */ /* 0x000fea0003c3ffff */
[----:B------:R-:W-:-:S07]  /*85e0*/  IMAD.IADD R29, R29, 0x1, R4 ;  /* 0x000000011d1d7824 */ /* 0x000fce00078e0204 */
.L_x_172:
[----:B------:R-:W-:Y:S05]  /*85f0*/  BSYNC.RECONVERGENT B6 ;  /* 0x0000000000067941 */ /* 0x000fea0003800200 */
.L_x_171:
[CC--:B------:R-:W-:Y:S02]  /*8600*/  ISETP.NE.AND P0, PT, R2.reuse, R31.reuse, PT ;  /* 0x0000001f0200720c */ /* 0x0c0fe40003f05270 */
[----:B------:R-:W-:-:S11]  /*8610*/  LOP3.LUT R31, R2, R31, RZ, 0x3c, !PT ;  /* 0x0000001f021f7212 */ /* 0x000fd600078e3cff */
[----:B------:R-:W-:Y:S05]  /*8620*/  @P0 BRA `(.L_x_173) ;  /* 0xfffffffc00a00947 */ /* 0x000fea000383ffff */
.L_x_170:
[----:B------:R-:W-:Y:S05]  /*8630*/  BSYNC.RECONVERGENT B8 ;  /* 0x0000000000087941 */ /* 0x000fea0003800200 */
.L_x_163:
        /* <DEDUP_REMOVED lines=19> */
[----:B0-----:R-:W-:Y:S01]  /*8770*/  IADD3 R1, PT, PT, R1, 0x40, RZ ;  /* 0x0000004001017810 */ /* 0x001fe20007ffe0ff */
[----:B--2---:R-:W-:Y:S06]  /*8780*/  RET.REL.NODEC R20 `(_Z19execSolutionsKernelP13ConstellationPjij) ;  /* 0xffffff78141c7950 */ /* 0x004fec0003c3ffff */
        .type           $_Z19execSolutionsKernelP13ConstellationPjij$_Z8SQBkBjrBjjjjjjjjjjj,@function
        .size           $_Z19execSolutionsKernelP13ConstellationPjij$_Z8SQBkBjrBjjjjjjjjjjj,($_Z19execSolutionsKernelP13ConstellationPjij$_Z8SQBlBjrBjjjjjjjjjjj - $_Z19execSolutionsKernelP13ConstellationPjij$_Z8SQBkBjrBjjjjjjjjjjj)
$_Z19execSolutionsKernelP13ConstellationPjij$_Z8SQBkBjrBjjjjjjjjjjj:
        /* <DEDUP_REMOVED lines=20> */
[----:B-----5:R-:W-:-:S03]  /*88d0*/  MOV R25, R6 ;  /* 0x0000000600197202 */ /* 0x020fc60000000f00 */
[----:B------:R5:W-:Y:S01]  /*88e0*/  STL [R1+0x10], R19 ;  /* 0x0000101301007387 */ /* 0x000be20000100800 */
[----:B---3--:R-:W-:-:S03]  /*88f0*/  IMAD.MOV.U32 R23, RZ, RZ, R9 ;  /* 0x000000ffff177224 */ /* 0x008fc600078e0009 */
[----:B------:R3:W-:Y:S01]  /*8900*/  STL [R1+0xc], R18 ;  /* 0x00000c1201007387 */ /* 0x0007e20000100800 */
[----:B----4-:R-:W-:-:S03]  /*8910*/  IMAD.MOV.U32 R22, RZ, RZ, R10 ;  /* 0x000000ffff167224 */ /* 0x010fc600078e000a */
[----:B------:R4:W-:Y:S01]  /*8920*/  STL [R1+0x8], R17 ;  /* 0x0000081101007387 */ /* 0x0009e20000100800 */
[----:B-----5:R-:W-:Y:S02]  /*8930*/  IMAD.MOV.U32 R19, RZ, RZ, R11 ;  /* 0x000000ffff137224 */ /* 0x020fe400078e000b */
[----:B---3--:R-:W-:Y:S02]  /*8940*/  IMAD.MOV.U32 R18, RZ, RZ, R12 ;  /* 0x000000ffff127224 */ /* 0x008fe400078e000c */
[----:B----4-:R-:W-:Y:S01]  /*8950*/  IMAD.MOV.U32 R17, RZ, RZ, R13 ;  /* 0x000000ffff117224 */ /* 0x010fe200078e000d */
        /* <DEDUP_REMOVED lines=10> */
.L_x_180:
[C---:B------:R-:W-:Y:S01]  /*8a00*/  IADD3 R2, PT, PT, -R37.reuse, RZ, RZ ;  /* 0x000000ff25027210 */ /* 0x040fe20007ffe1ff */
[----:B------:R-:W-:Y:S03]  /*8a10*/  BSSY.RECONVERGENT B6, `(.L_x_178) ;  /* 0x0000015000067945 */ /* 0x000fe60003800200 */
        /* <DEDUP_REMOVED lines=18> */
[----:B------:R-:W-:Y:S05]  /*8b40*/  CALL.REL.NOINC `($_Z19execSolutionsKernelP13ConstellationPjij$_Z8SQBkBjrBjjjjjjjjjjj) ;  /* 0xfffffffc00107944 */ /* 0x000fea0003c3ffff */
[----:B------:R-:W-:-:S07]  /*8b50*/  IMAD.IADD R31, R31, 0x1, R4 ;  /* 0x000000011f1f7824 */ /* 0x000fce00078e0204 */
.L_x_179:
[----:B------:R-:W-:Y:S05]  /*8b60*/  BSYNC.RECONVERGENT B6 ;  /* 0x0000000000067941 */ /* 0x000fea0003800200 */
.L_x_178:
[CC--:B------:R-:W-:Y:S02]  /*8b70*/  ISETP.NE.AND P0, PT, R2.reuse, R37.reuse, PT ;  /* 0x000000250200720c */ /* 0x0c0fe40003f05270 */
[----:B------:R-:W-:-:S11]  /*8b80*/  LOP3.LUT R37, R2, R37, RZ, 0x3c, !PT ;  /* 0x0000002502257212 */ /* 0x000fd600078e3cff */
[----:B------:R-:W-:Y:S05]  /*8b90*/  @P0 BRA `(.L_x_180) ;  /* 0xfffffffc00980947 */ /* 0x000fea000383ffff */
.L_x_177:
[----:B------:R-:W-:Y:S05]  /*8ba0*/  BSYNC.RECONVERGENT B7 ;  /* 0x0000000000077941 */ /* 0x000fea0003800200 */
.L_x_176:
[----:B------:R-:W-:Y:S05]  /*8bb0*/  BRA `(.L_x_181) ;  /* 0x0000000000887947 */ /* 0x000fea0003800000 */
.L_x_175:
[----:B------:R-:W-:Y:S01]  /*8bc0*/  ISETP.NE.AND P0, PT, R37, RZ, PT ;  /* 0x000000ff2500720c */ /* 0x000fe20003f05270 */
[----:B------:R-:W-:-:S12]  /*8bd0*/  IMAD.MOV.U32 R31, RZ, RZ, RZ ;  /* 0x000000ffff1f7224 */ /* 0x000fd800078e00ff */
[----:B------:R-:W-:Y:S05]  /*8be0*/  @!P0 BRA `(.L_x_181) ;  /* 0x00000000007c8947 */ /* 0x000fea0003800000 */
[----:B------:R-:W-:Y:S02]  /*8bf0*/  VIADD R17, R17, 0xfffffffd ;  /* 0xfffffffd11117836 */ /* 0x000fe40000000000 */
[----:B------:R-:W-:Y:S02]  /*8c00*/  HFMA2 R31, -RZ, RZ, 0, 0 ;  /* 0x00000000ff1f7431 */ /* 0x000fe400000001ff */
[----:B------:R-:W-:Y:S02]  /*8c10*/  IMAD.MOV.U32 R0, RZ, RZ, 0x1 ;  /* 0x00000001ff007424 */ /* 0x000fe400078e00ff */
[----:B------:R-:W-:-:S03]  /*8c20*/  VIADD R16, R7, 0x2 ;  /* 0x0000000207107836 */ /* 0x000fc60000000000 */
[----:B------:R-:W-:-:S07]  /*8c30*/  SHF.L.U32 R17, R0, R17, RZ ;  /* 0x0000001100117219 */ /* 0x000fce00000006ff */
.L_x_184:
[----:B------:R-:W-:Y:S01]  /*8c40*/  IMAD.MOV R2, RZ, RZ, -R37 ;  /* 0x000000ffff027224 */ /* 0x000fe200078e0a25 */
[----:B------:R-:W-:Y:S04]  /*8c50*/  BSSY.RECONVERGENT B6, `(.L_x_182) ;  /* 0x0000015000067945 */ /* 0x000fe80003800200 */
[----:B------:R-:W-:-:S04]  /*8c60*/  LOP3.LUT R2, R37, R2, RZ, 0xc0, !PT ;  /* 0x0000000225027212 */ /* 0x000fc800078ec0ff */
[C---:B------:R-:W-:Y:S02]  /*8c70*/  LOP3.LUT R0, R2.reuse, R27, RZ, 0xfc, !PT ;  /* 0x0000001b02007212 */ /* 0x040fe400078efcff */
[C---:B------:R-:W-:Y:S02]  /*8c80*/  LOP3.LUT R4, R2.reuse, R29, RZ, 0xfc, !PT ;  /* 0x0000001d02047212 */ /* 0x040fe400078efcff */
[----:B------:R-:W-:Y:S02]  /*8c90*/  LOP3.LUT R6, R2, R25, RZ, 0xfc, !PT ;  /* 0x0000001902067212 */ /* 0x000fe400078efcff */
[----:B------:R-:W-:Y:S01]  /*8ca0*/  SHF.R.U32.HI R0, RZ, 0x2, R0 ;  /* 0x00000002ff007819 */ /* 0x000fe20000011600 */
[----:B------:R-:W-:-:S03]  /*8cb0*/  IMAD.SHL.U32 R4, R4, 0x4, RZ ;  /* 0x0000000404047824 */ /* 0x000fc600078e00ff */
[----:B------:R-:W-:-:S04]  /*8cc0*/  LOP3.LUT R3, R0, R6, R17, 0xfe, !PT ;  /* 0x0000000600037212 */ /* 0x000fc800078efe11 */
[----:B------:R-:W-:-:S04]  /*8cd0*/  LOP3.LUT R3, R3, R4, RZ, 0xfc, !PT ;  /* 0x0000000403037212 */ /* 0x000fc800078efcff */
[----:B------:R-:W-:-:S04]  /*8ce0*/  LOP3.LUT R3, RZ, R3, RZ, 0x33, !PT ;  /* 0x00000003ff037212 */ /* 0x000fc800078e33ff */
[----:B------:R-:W-:-:S13]  /*8cf0*/  LOP3.LUT P0, R8, R18, RZ, R3, 0xa0, !PT ;  /* 0x000000ff12087212 */ /* 0x000fda000780a003 */
[----:B------:R-:W-:Y:S05]  /*8d00*/  @!P0 BRA `(.L_x_183) ;  /* 0x0000000000248947 */ /* 0x000fea0003800000 */
[----:B------:R-:W-:Y:S01]  /*8d10*/  LOP3.LUT R5, R0, R17, RZ, 0xfc, !PT ;  /* 0x0000001100057212 */ /* 0x000fe200078efcff */
        /* <DEDUP_REMOVED lines=8> */
.L_x_183:
[----:B------:R-:W-:Y:S05]  /*8da0*/  BSYNC.RECONVERGENT B6 ;  /* 0x0000000000067941 */ /* 0x000fea0003800200 */
.L_x_182:
[CC--:B------:R-:W-:Y:S02]  /*8db0*/  ISETP.NE.AND P0, PT, R2.reuse, R37.reuse, PT ;  /* 0x000000250200720c */ /* 0x0c0fe40003f05270 */
[----:B------:R-:W-:-:S11]  /*8dc0*/  LOP3.LUT R37, R2, R37, RZ, 0x3c, !PT ;  /* 0x0000002502257212 */ /* 0x000fd600078e3cff */
[----:B------:R-:W-:Y:S05]  /*8dd0*/  @P0 BRA `(.L_x_184) ;  /* 0xfffffffc00980947 */ /* 0x000fea000383ffff */
.L_x_181:
[----:B------:R-:W-:Y:S05]  /*8de0*/  BSYNC.RECONVERGENT B8 ;  /* 0x0000000000087941 */ /* 0x000fea0003800200 */
.L_x_174:
        /* <DEDUP_REMOVED lines=23> */
        .type           $_Z19execSolutionsKernelP13ConstellationPjij$_Z8SQBlBjrBjjjjjjjjjjj,@function
        .size           $_Z19execSolutionsKernelP13ConstellationPjij$_Z8SQBlBjrBjjjjjjjjjjj,($_Z19execSolutionsKernelP13ConstellationPjij$_Z8SQd1BklBjjjjjjjjjjj - $_Z19execSolutionsKernelP13ConstellationPjij$_Z8SQBlBjrBjjjjjjjjjjj)
$_Z19execSolutionsKernelP13ConstellationPjij$_Z8SQBlBjrBjjjjjjjjjjj:
        /* <DEDUP_REMOVED lines=24> */
[----:B----4-:R-:W-:Y:S01]  /*90e0*/  MOV R19, R10 ;  /* 0x0000000a00137202 */ /* 0x010fe20000000f00 */
        /* <DEDUP_REMOVED lines=12> */
.L_x_191:
        /* <DEDUP_REMOVED lines=19> */
[----:B------:R-:W-:Y:S05]  /*92e0*/  CALL.REL.NOINC `($_Z19execSolutionsKernelP13ConstellationPjij$_Z8SQBlBjrBjjjjjjjjjjj) ;  /* 0xfffffffc001c7944 */ /* 0x000fea0003c3ffff */
[----:B------:R-:W-:-:S07]  /*92f0*/  IMAD.IADD R29, R29, 0x1, R4 ;  /* 0x000000011d1d7824 */ /* 0x000fce00078e0204 */
.L_x_190:
[----:B------:R-:W-:Y:S05]  /*9300*/  BSYNC.RECONVERGENT B6 ;  /* 0x0000000000067941 */ /* 0x000fea0003800200 */
.L_x_189:
[CC--:B------:R-:W-:Y:S02]  /*9310*/  ISETP.NE.AND P0, PT, R2.reuse, R31.reuse, PT ;  /* 0x0000001f0200720c */ /* 0x0c0fe40003f05270 */
[----:B------:R-:W-:-:S11]  /*9320*/  LOP3.LUT R31, R2, R31, RZ, 0x3c, !PT ;  /* 0x0000001f021f7212 */ /* 0x000fd600078e3cff */
[----:B------:R-:W-:Y:S05]  /*9330*/  @P0 BRA `(.L_x_191) ;  /* 0xfffffffc009c0947 */ /* 0x000fea000383ffff */
.L_x_188:
[----:B------:R-:W-:Y:S05]  /*9340*/  BSYNC.RECONVERGENT B7 ;  /* 0x0000000000077941 */ /* 0x000fea0003800200 */
.L_x_187:
[----:B------:R-:W-:Y:S05]  /*9350*/  BRA `(.L_x_192) ;  /* 0x0000000000787947 */ /* 0x000fea0003800000 */
.L_x_186:
[----:B------:R-:W-:Y:S01]  /*9360*/  ISETP.NE.AND P0, PT, R31, RZ, PT ;  /* 0x000000ff1f00720c */ /* 0x000fe20003f05270 */
[----:B------:R-:W-:-:S12]  /*9370*/  IMAD.MOV.U32 R29, RZ, RZ, RZ ;  /* 0x000000ffff1d7224 */ /* 0x000fd800078e00ff */
[----:B------:R-:W-:Y:S05]  /*9380*/  @!P0 BRA `(.L_x_192) ;  /* 0x00000000006c8947 */ /* 0x000fea0003800000 */
[----:B------:R-:W-:Y:S02]  /*9390*/  VIADD R16, R7, 0x2 ;  /* 0x0000000207107836 */ /* 0x000fe40000000000 */
[----:B------:R-:W-:-:S07]  /*93a0*/  IMAD.MOV.U32 R29, RZ, RZ, RZ ;  /* 0x000000ffff1d7224 */ /* 0x000fce00078e00ff */
.L_x_195:
        /* <DEDUP_REMOVED lines=12> */
[----:B------:R-:W-:Y:S02]  /*9470*/  HFMA2 R21, -RZ, RZ, 0, 0 ;  /* 0x00000000ff157431 */ /* 0x000fe400000001ff */
[----:B------:R-:W-:Y:S01]  /*9480*/  VIADD R4, R4, 0x1 ;  /* 0x0000000104047836 */ /* 0x000fe20000000000 */
[----:B------:R-:W-:Y:S01]  /*9490*/  MOV R20, 0x94f0 ;  /* 0x000094f000147802 */ /* 0x000fe20000000f00 */
[----:B------:R-:W-:Y:S02]  /*94a0*/  IMAD.MOV.U32 R7, RZ, RZ, R16 ;  /* 0x000000ffff077224 */ /* 0x000fe400078e0010 */
[----:B------:R-:W-:Y:S02]  /*94b0*/  IMAD.MOV.U32 R9, RZ, RZ, R22 ;  /* 0x000000ffff097224 */ /* 0x000fe400078e0016 */
[----:B------:R-:W-:Y:S02]  /*94c0*/  IMAD.MOV.U32 R10, RZ, RZ, R19 ;  /* 0x000000ffff0a7224 */ /* 0x000fe400078e0013 */
[----:B------:R-:W-:-:S07]  /*94d0*/  IMAD.MOV.U32 R11, RZ, RZ, R17 ;  /* 0x000000ffff0b7224 */ /* 0x000fce00078e0011 */
[----:B------:R-:W-:Y:S05]  /*94e0*/  CALL.REL.NOINC `($_Z19execSolutionsKernelP13ConstellationPjij$_Z6SQBjrBjjjjjjjjjjj) ;  /* 0xffffffc400bc7944 */ /* 0x000fea0003c3ffff */
[----:B------:R-:W-:-:S07]  /*94f0*/  IMAD.IADD R29, R29, 0x1, R4 ;  /* 0x000000011d1d7824 */ /* 0x000fce00078e0204 */
.L_x_194:
[----:B------:R-:W-:Y:S05]  /*9500*/  BSYNC.RECONVERGENT B6 ;  /* 0x0000000000067941 */ /* 0x000fea0003800200 */
.L_x_193:
[CC--:B------:R-:W-:Y:S02]  /*9510*/  ISETP.NE.AND P0, PT, R2.reuse, R31.reuse, PT ;  /* 0x0000001f0200720c */ /* 0x0c0fe40003f05270 */
[----:B------:R-:W-:-:S11]  /*9520*/  LOP3.LUT R31, R2, R31, RZ, 0x3c, !PT ;  /* 0x0000001f021f7212 */ /* 0x000fd600078e3cff */
[----:B------:R-:W-:Y:S05]  /*9530*/  @P0 BRA `(.L_x_195) ;  /* 0xfffffffc009c0947 */ /* 0x000fea000383ffff */
.L_x_192:
[----:B------:R-:W-:Y:S05]  /*9540*/  BSYNC.RECONVERGENT B8 ;  /* 0x0000000000087941 */ /* 0x000fea0003800200 */
.L_x_185:
        /* <DEDUP_REMOVED lines=22> */
        .type           $_Z19execSolutionsKernelP13ConstellationPjij$_Z8SQd1BklBjjjjjjjjjjj,@function
        .size           $_Z19execSolutionsKernelP13ConstellationPjij$_Z8SQd1BklBjjjjjjjjjjj,($_Z19execSolutionsKernelP13ConstellationPjij$_Z8SQd1BlkBjjjjjjjjjjj - $_Z19execSolutionsKernelP13ConstellationPjij$_Z8SQd1BklBjjjjjjjjjjj)
$_Z19execSolutionsKernelP13ConstellationPjij$_Z8SQd1BklBjjjjjjjjjjj:
        /* <DEDUP_REMOVED lines=37> */
.L_x_202:
        /* <DEDUP_REMOVED lines=19> */
[----:B------:R-:W-:Y:S05]  /*9a30*/  CALL.REL.NOINC `($_Z19execSolutionsKernelP13ConstellationPjij$_Z8SQd1BklBjjjjjjjjjjj) ;  /* 0xfffffffc001c7944 */ /* 0x000fea0003c3ffff */
[----:B------:R-:W-:-:S07]  /*9a40*/  IMAD.IADD R29, R29, 0x1, R4 ;  /* 0x000000011d1d7824 */ /* 0x000fce00078e0204 */
.L_x_201:
[----:B------:R-:W-:Y:S05]  /*9a50*/  BSYNC.RECONVERGENT B6 ;  /* 0x0000000000067941 */ /* 0x000fea0003800200 */
.L_x_200:
[CC--:B------:R-:W-:Y:S02]  /*9a60*/  ISETP.NE.AND P0, PT, R2.reuse, R31.reuse, PT ;  /* 0x0000001f0200720c */ /* 0x0c0fe40003f05270 */
[----:B------:R-:W-:-:S11]  /*9a70*/  LOP3.LUT R31, R2, R31, RZ, 0x3c, !PT ;  /* 0x0000001f021f7212 */ /* 0x000fd600078e3cff */
[----:B------:R-:W-:Y:S05]  /*9a80*/  @P0 BRA `(.L_x_202) ;  /* 0xfffffffc009c0947 */ /* 0x000fea000383ffff */
.L_x_199:
[----:B------:R-:W-:Y:S05]  /*9a90*/  BSYNC.RECONVERGENT B7 ;  /* 0x0000000000077941 */ /* 0x000fea0003800200 */
.L_x_198:
[----:B------:R-:W-:Y:S05]  /*9aa0*/  BRA `(.L_x_203) ;  /* 0x0000000000887947 */ /* 0x000fea0003800000 */
.L_x_197:
        /* <DEDUP_REMOVED lines=9> */
.L_x_206:
        /* <DEDUP_REMOVED lines=8> */
[----:B------:R-:W-:-:S04]  /*9bc0*/  LOP3.LUT R0, R19, R0, R4, 0x10, !PT ;  /* 0x0000000013007212 */ /* 0x000fc800078e1004 */
[----:B------:R-:W-:-:S13]  /*9bd0*/  LOP3.LUT P0, R8, R0, 0x7ffffffe, RZ, 0xc0, !PT ;  /* 0x7ffffffe00087812 */ /* 0x000fda000780c0ff */
[----:B------:R-:W-:Y:S05]  /*9be0*/  @!P0 BRA `(.L_x_205) ;  /* 0x0000000000288947 */ /* 0x000fea0003800000 */
[----:B------:R-:W-:Y:S01]  /*9bf0*/  VIADD R4, R4, 0x1 ;  /* 0x0000000104047836 */ /* 0x000fe20000000000 */
        /* <DEDUP_REMOVED lines=9> */
.L_x_205:
[----:B------:R-:W-:Y:S05]  /*9c90*/  BSYNC.RECONVERGENT B6 ;  /* 0x0000000000067941 */ /* 0x000fea0003800200 */
.L_x_204:
[CC--:B------:R-:W-:Y:S02]  /*9ca0*/  ISETP.NE.AND P0, PT, R2.reuse, R31.reuse, PT ;  /* 0x0000001f0200720c */ /* 0x0c0fe40003f05270 */
[----:B------:R-:W-:-:S11]  /*9cb0*/  LOP3.LUT R31, R2, R31, RZ, 0x3c, !PT ;  /* 0x0000001f021f7212 */ /* 0x000fd600078e3cff */
[----:B------:R-:W-:Y:S05]  /*9cc0*/  @P0 BRA `(.L_x_206) ;  /* 0xfffffffc009c0947 */ /* 0x000fea000383ffff */
.L_x_203:
[----:B------:R-:W-:Y:S05]  /*9cd0*/  BSYNC.RECONVERGENT B8 ;  /* 0x0000000000087941 */ /* 0x000fea0003800200 */
.L_x_196:
        /* <DEDUP_REMOVED lines=22> */
        .type           $_Z19execSolutionsKernelP13ConstellationPjij$_Z8SQd1BlkBjjjjjjjjjjj,@function
        .size           $_Z19execSolutionsKernelP13ConstellationPjij$_Z8SQd1BlkBjjjjjjjjjjj,($_Z19execSolutionsKernelP13ConstellationPjij$_Z8SQd2BklBjjjjjjjjjjj - $_Z19execSolutionsKernelP13ConstellationPjij$_Z8SQd1BlkBjjjjjjjjjjj)
$_Z19execSolutionsKernelP13ConstellationPjij$_Z8SQd1BlkBjjjjjjjjjjj:
        /* <DEDUP_REMOVED lines=33> */
[----:B------:R-:W-:-:S11]  /*a050*/  HFMA2 R29, -RZ, RZ, 0, 0 ;  /* 0x00000000ff1d7431 */ /* 0x000fd600000001ff */
[----:B------:R-:W-:Y:S05]  /*a060*/  @!P0 BRA `(.L_x_210) ;  /* 0x00000000006c8947 */ /* 0x000fea0003800000 */
[----:B------:R-:W-:Y:S02]  /*a070*/  VIADD R16, R7, 0x1 ;  /* 0x0000000107107836 */ /* 0x000fe40000000000 */
[----:B------:R-:W-:-:S07]  /*a080*/  IMAD.MOV.U32 R29, RZ, RZ, RZ ;  /* 0x000000ffff1d7224 */ /* 0x000fce00078e00ff */
.L_x_213:
        /* <DEDUP_REMOVED lines=19> */
[----:B------:R-:W-:Y:S05]  /*a1c0*/  CALL.REL.NOINC `($_Z19execSolutionsKernelP13ConstellationPjij$_Z8SQd1BlkBjjjjjjjjjjj) ;  /* 0xfffffffc001c7944 */ /* 0x000fea0003c3ffff */
[----:B------:R-:W-:-:S07]  /*a1d0*/  IMAD.IADD R29, R29, 0x1, R4 ;  /* 0x000000011d1d7824 */ /* 0x000fce00078e0204 */
.L_x_212:
[----:B------:R-:W-:Y:S05]  /*a1e0*/  BSYNC.RECONVERGENT B6 ;  /* 0x0000000000067941 */ /* 0x000fea0003800200 */
.L_x_211:
[CC--:B------:R-:W-:Y:S02]  /*a1f0*/  ISETP.NE.AND P0, PT, R2.reuse, R31.reuse, PT ;  /* 0x0000001f0200720c */ /* 0x0c0fe40003f05270 */
[----:B------:R-:W-:-:S11]  /*a200*/  LOP3.LUT R31, R2, R31, RZ, 0x3c, !PT ;  /* 0x0000001f021f7212 */ /* 0x000fd600078e3cff */
[----:B------:R-:W-:Y:S05]  /*a210*/  @P0 BRA `(.L_x_213) ;  /* 0xfffffffc009c0947 */ /* 0x000fea000383ffff */
.L_x_210:
[----:B------:R-:W-:Y:S05]  /*a220*/  BSYNC.RECONVERGENT B7 ;  /* 0x0000000000077941 */ /* 0x000fea0003800200 */
.L_x_209:
[----:B------:R-:W-:Y:S05]  /*a230*/  BRA `(.L_x_214) ;  /* 0x0000000000887947 */ /* 0x000fea0003800000 */
.L_x_208:
[----:B------:R-:W-:Y:S01]  /*a240*/  ISETP.NE.AND P0, PT, R31, RZ, PT ;  /* 0x000000ff1f00720c */ /* 0x000fe20003f05270 */
[----:B------:R-:W-:-:S12]  /*a250*/  IMAD.MOV.U32 R29, RZ, RZ, RZ ;  /* 0x000000ffff1d7224 */ /* 0x000fd800078e00ff */
[----:B------:R-:W-:Y:S05]  /*a260*/  @!P0 BRA `(.L_x_214) ;  /* 0x00000000007c8947 */ /* 0x000fea0003800000 */
[----:B------:R-:W-:Y:S02]  /*a270*/  HFMA2 R3, -RZ, RZ, 0, 5.9604644775390625e-08 ;  /* 0x00000001ff037431 */ /* 0x000fe400000001ff */
[----:B------:R-:W-:Y:S02]  /*a280*/  VIADD R18, R17, 0xfffffffd ;  /* 0xfffffffd11127836 */ /* 0x000fe40000000000 */
[----:B------:R-:W-:Y:S02]  /*a290*/  VIADD R16, R7, 0x3 ;  /* 0x0000000307107836 */ /* 0x000fe40000000000 */
[----:B------:R-:W-:Y:S01]  /*a2a0*/  IMAD.MOV.U32 R29, RZ, RZ, RZ ;  /* 0x000000ffff1d7224 */ /* 0x000fe200078e00ff */
[----:B------:R-:W-:-:S04]  /*a2b0*/  SHF.L.U32 R18, R3, R18, RZ ;  /* 0x0000001203127219 */ /* 0x000fc800000006ff */
[----:B------:R-:W-:-:S07]  /*a2c0*/  LOP3.LUT R17, R18, R23, RZ, 0xfc, !PT ;  /* 0x0000001712117212 */ /* 0x000fce00078efcff */
.L_x_217:
        /* <DEDUP_REMOVED lines=21> */
.L_x_216:
[----:B------:R-:W-:Y:S05]  /*a420*/  BSYNC.RECONVERGENT B6 ;  /* 0x0000000000067941 */ /* 0x000fea0003800200 */
.L_x_215:
[CC--:B------:R-:W-:Y:S02]  /*a430*/  ISETP.NE.AND P0, PT, R2.reuse, R31.reuse, PT ;  /* 0x0000001f0200720c */ /* 0x0c0fe40003f05270 */
[----:B------:R-:W-:-:S11]  /*a440*/  LOP3.LUT R31, R2, R31, RZ, 0x3c, !PT ;  /* 0x0000001f021f7212 */ /* 0x000fd600078e3cff */
[----:B------:R-:W-:Y:S05]  /*a450*/  @P0 BRA `(.L_x_217) ;  /* 0xfffffffc009c0947 */ /* 0x000fea000383ffff */
.L_x_214:
[----:B------:R-:W-:Y:S05]  /*a460*/  BSYNC.RECONVERGENT B8 ;  /* 0x0000000000087941 */ /* 0x000fea0003800200 */
.L_x_207:
        /* <DEDUP_REMOVED lines=22> */
        .type           $_Z19execSolutionsKernelP13ConstellationPjij$_Z8SQd2BklBjjjjjjjjjjj,@function
        .size           $_Z19execSolutionsKernelP13ConstellationPjij$_Z8SQd2BklBjjjjjjjjjjj,($_Z19execSolutionsKernelP13ConstellationPjij$_Z8SQd2BlkBjjjjjjjjjjj - $_Z19execSolutionsKernelP13ConstellationPjij$_Z8SQd2BklBjjjjjjjjjjj)
$_Z19execSolutionsKernelP13ConstellationPjij$_Z8SQd2BklBjjjjjjjjjjj:
        /* <DEDUP_REMOVED lines=25> */
[----:B-----5:R-:W-:Y:S01]  /*a760*/  IMAD.MOV.U32 R18, RZ, RZ, R10 ;  /* 0x000000ffff127224 */ /* 0x020fe200078e000a */
[----:B---3--:R-:W-:-:S04]  /*a770*/  MOV R17, R12 ;  /* 0x0000000c00117202 */ /* 0x008fc80000000f00 */
        /* <DEDUP_REMOVED lines=10> */
.L_x_224:
        /* <DEDUP_REMOVED lines=19> */
[----:B------:R-:W-:Y:S05]  /*a950*/  CALL.REL.NOINC `($_Z19execSolutionsKernelP13ConstellationPjij$_Z8SQd2BklBjjjjjjjjjjj) ;  /* 0xfffffffc001c7944 */ /* 0x000fea0003c3ffff */
[----:B------:R-:W-:-:S07]  /*a960*/  IMAD.IADD R29, R29, 0x1, R4 ;  /* 0x000000011d1d7824 */ /* 0x000fce00078e0204 */
.L_x_223:
[----:B------:R-:W-:Y:S05]  /*a970*/  BSYNC.RECONVERGENT B6 ;  /* 0x0000000000067941 */ /* 0x000fea0003800200 */
.L_x_222:
[CC--:B------:R-:W-:Y:S02]  /*a980*/  ISETP.NE.AND P0, PT, R2.reuse, R31.reuse, PT ;  /* 0x0000001f0200720c */ /* 0x0c0fe40003f05270 */
[----:B------:R-:W-:-:S11]  /*a990*/  LOP3.LUT R31, R2, R31, RZ, 0x3c, !PT ;  /* 0x0000001f021f7212 */ /* 0x000fd600078e3cff */
[----:B------:R-:W-:Y:S05]  /*a9a0*/  @P0 BRA `(.L_x_224) ;  /* 0xfffffffc009c0947 */ /* 0x000fea000383ffff */
.L_x_221:
[----:B------:R-:W-:Y:S05]  /*a9b0*/  BSYNC.RECONVERGENT B7 ;  /* 0x0000000000077941 */ /* 0x000fea0003800200 */
.L_x_220:
[----:B------:R-:W-:Y:S05]  /*a9c0*/  BRA `(.L_x_225) ;  /* 0x0000000000887947 */ /* 0x000fea0003800000 */
.L_x_219:
[----:B------:R-:W-:Y:S01]  /*a9d0*/  ISETP.NE.AND P0, PT, R31, RZ, PT ;  /* 0x000000ff1f00720c */ /* 0x000fe20003f05270 */
[----:B------:R-:W-:-:S12]  /*a9e0*/  IMAD.MOV.U32 R29, RZ, RZ, RZ ;  /* 0x000000ffff1d7224 */ /* 0x000fd800078e00ff */
[----:B------:R-:W-:Y:S05]  /*a9f0*/  @!P0 BRA `(.L_x_225) ;  /* 0x00000000007c8947 */ /* 0x000fea0003800000 */
[----:B------:R-:W-:Y:S01]  /*aa00*/  IMAD.MOV.U32 R3, RZ, RZ, 0x1 ;  /* 0x00000001ff037424 */ /* 0x000fe200078e00ff */
[----:B------:R-:W-:Y:S01]  /*aa10*/  IADD3 R18, PT, PT, R17, -0x4, RZ ;  /* 0xfffffffc11127810 */ /* 0x000fe20007ffe0ff */
[----:B------:R-:W-:Y:S02]  /*aa20*/  VIADD R16, R7, 0x3 ;  /* 0x0000000307107836 */ /* 0x000fe40000000000 */
[----:B------:R-:W-:Y:S01]  /*aa30*/  IMAD.MOV.U32 R29, RZ, RZ, RZ ;  /* 0x000000ffff1d7224 */ /* 0x000fe200078e00ff */
[----:B------:R-:W-:-:S04]  /*aa40*/  SHF.L.U32 R18, R3, R18, RZ ;  /* 0x0000001203127219 */ /* 0x000fc800000006ff */
[----:B------:R-:W-:-:S07]  /*aa50*/  LOP3.LUT R17, R18, R23, RZ, 0xfc, !PT ;  /* 0x0000001712117212 */ /* 0x000fce00078efcff */
.L_x_228:
        /* <DEDUP_REMOVED lines=19> */
[----:B------:R-:W-:Y:S05]  /*ab90*/  CALL.REL.NOINC `($_Z19execSolutionsKernelP13ConstellationPjij$_Z5SQd2Bjjjjjjjjjjj) ;  /* 0xffffffa800c47944 */ /* 0x000fea0003c3ffff */
[----:B------:R-:W-:-:S07]  /*aba0*/  IMAD.IADD R29, R29, 0x1, R4 ;  /* 0x000000011d1d7824 */ /* 0x000fce00078e0204 */
.L_x_227:
[----:B------:R-:W-:Y:S05]  /*abb0*/  BSYNC.RECONVERGENT B6 ;  /* 0x0000000000067941 */ /* 0x000fea0003800200 */
.L_x_226:
[CC--:B------:R-:W-:Y:S02]  /*abc0*/  ISETP.NE.AND P0, PT, R2.reuse, R31.reuse, PT ;  /* 0x0000001f0200720c */ /* 0x0c0fe40003f05270 */
[----:B------:R-:W-:-:S11]  /*abd0*/  LOP3.LUT R31, R2, R31, RZ, 0x3c, !PT ;  /* 0x0000001f021f7212 */ /* 0x000fd600078e3cff */
[----:B------:R-:W-:Y:S05]  /*abe0*/  @P0 BRA `(.L_x_228) ;  /* 0xfffffffc009c0947 */ /* 0x000fea000383ffff */
.L_x_225:
[----:B------:R-:W-:Y:S05]  /*abf0*/  BSYNC.RECONVERGENT B8 ;  /* 0x0000000000087941 */ /* 0x000fea0003800200 */
.L_x_218:
        /* <DEDUP_REMOVED lines=22> */
        .type           $_Z19execSolutionsKernelP13ConstellationPjij$_Z8SQd2BlkBjjjjjjjjjjj,@function
        .size           $_Z19execSolutionsKernelP13ConstellationPjij$_Z8SQd2BlkBjjjjjjjjjjj,($_Z19execSolutionsKernelP13ConstellationPjij$_Z9SQBklBjrBjjjjjjjjjjj - $_Z19execSolutionsKernelP13ConstellationPjij$_Z8SQd2BlkBjjjjjjjjjjj)
$_Z19execSolutionsKernelP13ConstellationPjij$_Z8SQd2BlkBjjjjjjjjjjj:
        /* <DEDUP_REMOVED lines=37> */
.L_x_235:
        /* <DEDUP_REMOVED lines=19> */
[----:B------:R-:W-:Y:S05]  /*b0e0*/  CALL.REL.NOINC `($_Z19execSolutionsKernelP13ConstellationPjij$_Z8SQd2BlkBjjjjjjjjjjj) ;  /* 0xfffffffc001c7944 */ /* 0x000fea0003c3ffff */
[----:B------:R-:W-:-:S07]  /*b0f0*/  IMAD.IADD R29, R29, 0x1, R4 ;  /* 0x000000011d1d7824 */ /* 0x000fce00078e0204 */
.L_x_234:
[----:B------:R-:W-:Y:S05]  /*b100*/  BSYNC.RECONVERGENT B6 ;  /* 0x0000000000067941 */ /* 0x000fea0003800200 */
.L_x_233:
[CC--:B------:R-:W-:Y:S02]  /*b110*/  ISETP.NE.AND P0, PT, R2.reuse, R31.reuse, PT ;  /* 0x0000001f0200720c */ /* 0x0c0fe40003f05270 */
[----:B------:R-:W-:-:S11]  /*b120*/  LOP3.LUT R31, R2, R31, RZ, 0x3c, !PT ;  /* 0x0000001f021f7212 */ /* 0x000fd600078e3cff */
[----:B------:R-:W-:Y:S05]  /*b130*/  @P0 BRA `(.L_x_235) ;  /* 0xfffffffc009c0947 */ /* 0x000fea000383ffff */
.L_x_232:
[----:B------:R-:W-:Y:S05]  /*b140*/  BSYNC.RECONVERGENT B7 ;  /* 0x0000000000077941 */ /* 0x000fea0003800200 */
.L_x_231:
[----:B------:R-:W-:Y:S05]  /*b150*/  BRA `(.L_x_236) ;  /* 0x0000000000887947 */ /* 0x000fea0003800000 */
.L_x_230:
        /* <DEDUP_REMOVED lines=9> */
.L_x_239:
        /* <DEDUP_REMOVED lines=11> */
[----:B------:R-:W-:Y:S01]  /*b2a0*/  IADD3 R4, PT, PT, R4, 0x2, RZ ;  /* 0x0000000204047810 */ /* 0x000fe20007ffe0ff */
[----:B------:R-:W-:Y:S01]  /*b2b0*/  IMAD.MOV.U32 R7, RZ, RZ, R16 ;  /* 0x000000ffff077224 */ /* 0x000fe200078e0010 */
[----:B------:R-:W-:Y:S01]  /*b2c0*/  LOP3.LUT R5, R5, R18, RZ, 0xfc, !PT ;  /* 0x0000001205057212 */ /* 0x000fe200078efcff */
[----:B------:R-:W-:Y:S01]  /*b2d0*/  IMAD.MOV.U32 R9, RZ, RZ, R22 ;  /* 0x000000ffff097224 */ /* 0x000fe200078e0016 */
[----:B------:R-:W-:Y:S01]  /*b2e0*/  LOP3.LUT R6, R2, R23, RZ, 0xfc, !PT ;  /* 0x0000001702067212 */ /* 0x000fe200078efcff */
[----:B------:R-:W-:Y:S01]  /*b2f0*/  IMAD.MOV.U32 R10, RZ, RZ, R19 ;  /* 0x000000ffff0a7224 */ /* 0x000fe200078e0013 */
[----:B------:R-:W-:Y:S01]  /*b300*/  MOV R20, 0xb330 ;  /* 0x0000b33000147802 */ /* 0x000fe20000000f00 */
[----:B------:R-:W-:-:S07]  /*b310*/  IMAD.MOV.U32 R21, RZ, RZ, 0x0 ;  /* 0x00000000ff157424 */ /* 0x000fce00078e00ff */
[----:B------:R-:W-:Y:S05]  /*b320*/  CALL.REL.NOINC `($_Z19execSolutionsKernelP13ConstellationPjij$_Z5SQd2Bjjjjjjjjjjj) ;  /* 0xffffffa000e07944 */ /* 0x000fea0003c3ffff */
[----:B------:R-:W-:-:S07]  /*b330*/  IMAD.IADD R29, R29, 0x1, R4 ;  /* 0x000000011d1d7824 */ /* 0x000fce00078e0204 */
.L_x_238:
[----:B------:R-:W-:Y:S05]  /*b340*/  BSYNC.RECONVERGENT B6 ;  /* 0x0000000000067941 */ /* 0x000fea0003800200 */
.L_x_237:
[CC--:B------:R-:W-:Y:S02]  /*b350*/  ISETP.NE.AND P0, PT, R2.reuse, R31.reuse, PT ;  /* 0x0000001f0200720c */ /* 0x0c0fe40003f05270 */
[----:B------:R-:W-:-:S11]  /*b360*/  LOP3.LUT R31, R2, R31, RZ, 0x3c, !PT ;  /* 0x0000001f021f7212 */ /* 0x000fd600078e3cff */
[----:B------:R-:W-:Y:S05]  /*b370*/  @P0 BRA `(.L_x_239) ;  /* 0xfffffffc009c0947 */ /* 0x000fea000383ffff */
.L_x_236:
[----:B------:R-:W-:Y:S05]  /*b380*/  BSYNC.RECONVERGENT B8 ;  /* 0x0000000000087941 */ /* 0x000fea0003800200 */
.L_x_229:
        /* <DEDUP_REMOVED lines=20> */
[----:B0-----:R-:W-:Y:S01]  /*b4d0*/  IADD3 R1, PT, PT, R1, 0x40, RZ ;  /* 0x0000004001017810 */ /* 0x001fe20007ffe0ff */
[----:B--2---:R-:W-:Y:S06]  /*b4e0*/  RET.REL.NODEC R20 `(_Z19execSolutionsKernelP13ConstellationPjij) ;  /* 0xffffff4814c47950 */ /* 0x004fec0003c3ffff */
        .type           $_Z19execSolutionsKernelP13ConstellationPjij$_Z9SQBklBjrBjjjjjjjjjjj,@function
        .size           $_Z19execSolutionsKernelP13ConstellationPjij$_Z9SQBklBjrBjjjjjjjjjjj,($_Z19execSolutionsKernelP13ConstellationPjij$_Z9SQBlkBjrBjjjjjjjjjjj - $_Z19execSolutionsKernelP13ConstellationPjij$_Z9SQBklBjrBjjjjjjjjjjj)
$_Z19execSolutionsKernelP13ConstellationPjij$_Z9SQBklBjrBjjjjjjjjjjj:
        /* <DEDUP_REMOVED lines=28> */
[----:B----4-:R-:W-:-:S03]  /*b6b0*/  IMAD.MOV.U32 R17, RZ, RZ, R13 ;  /* 0x000000ffff117224 */ /* 0x010fc600078e000d */
        /* <DEDUP_REMOVED lines=10> */
.L_x_246:
        /* <DEDUP_REMOVED lines=21> */
[----:B------:R-:W-:-:S07]  /*b8b0*/  IMAD.IADD R31, R31, 0x1, R4 ;  /* 0x000000011f1f7824 */ /* 0x000fce00078e0204 */
.L_x_245:
[----:B------:R-:W-:Y:S05]  /*b8c0*/  BSYNC.RECONVERGENT B6 ;  /* 0x0000000000067941 */ /* 0x000fea0003800200 */
.L_x_244:
[CC--:B------:R-:W-:Y:S02]  /*b8d0*/  ISETP.NE.AND P0, PT, R2.reuse, R37.reuse, PT ;  /* 0x000000250200720c */ /* 0x0c0fe40003f05270 */
[----:B------:R-:W-:-:S11]  /*b8e0*/  LOP3.LUT R37, R2, R37, RZ, 0x3c, !PT ;  /* 0x0000002502257212 */ /* 0x000fd600078e3cff */
[----:B------:R-:W-:Y:S05]  /*b8f0*/  @P0 BRA `(.L_x_246) ;  /* 0xfffffffc00980947 */ /* 0x000fea000383ffff */
.L_x_243:
[----:B------:R-:W-:Y:S05]  /*b900*/  BSYNC.RECONVERGENT B7 ;  /* 0x0000000000077941 */ /* 0x000fea0003800200 */
.L_x_242:
[----:B------:R-:W-:Y:S05]  /*b910*/  BRA `(.L_x_247) ;  /* 0x00000000008c7947 */ /* 0x000fea0003800000 */
.L_x_241:
[----:B------:R-:W-:Y:S01]  /*b920*/  ISETP.NE.AND P0, PT, R37, RZ, PT ;  /* 0x000000ff2500720c */ /* 0x000fe20003f05270 */
[----:B------:R-:W-:-:S12]  /*b930*/  IMAD.MOV.U32 R31, RZ, RZ, RZ ;  /* 0x000000ffff1f7224 */ /* 0x000fd800078e00ff */
[----:B------:R-:W-:Y:S05]  /*b940*/  @!P0 BRA `(.L_x_247) ;  /* 0x0000000000808947 */ /* 0x000fea0003800000 */
[----:B------:R-:W-:Y:S02]  /*b950*/  VIADD R18, R17, 0xfffffffc ;  /* 0xfffffffc11127836 */ /* 0x000fe40000000000 */
[----:B------:R-:W-:Y:S02]  /*b960*/  HFMA2 R31, -RZ, RZ, 0, 0 ;  /* 0x00000000ff1f7431 */ /* 0x000fe400000001ff */
[----:B------:R-:W-:Y:S02]  /*b970*/  IMAD.MOV.U32 R3, RZ, RZ, 0x1 ;  /* 0x00000001ff037424 */ /* 0x000fe400078e00ff */
[----:B------:R-:W-:-:S03]  /*b980*/  VIADD R16, R7, 0x3 ;  /* 0x0000000307107836 */ /* 0x000fc60000000000 */
[----:B------:R-:W-:-:S04]  /*b990*/  SHF.L.U32 R18, R3, R18, RZ ;  /* 0x0000001203127219 */ /* 0x000fc800000006ff */
[----:B------:R-:W-:-:S07]  /*b9a0*/  LOP3.LUT R17, R18, R25, RZ, 0xfc, !PT ;  /* 0x0000001912117212 */ /* 0x000fce00078efcff */
.L_x_250:
        /* <DEDUP_REMOVED lines=17> */
[----:B------:R-:W-:Y:S01]  /*bac0*/  IMAD.MOV.U32 R11, RZ, RZ, R19 ;  /* 0x000000ffff0b7224 */ /* 0x000fe200078e0013 */
[----:B------:R-:W-:Y:S01]  /*bad0*/  MOV R20, 0xbb00 ;  /* 0x0000bb0000147802 */ /* 0x000fe20000000f00 */
[----:B------:R-:W-:-:S07]  /*bae0*/  IMAD.MOV.U32 R21, RZ, RZ, 0x0 ;  /* 0x00000000ff157424 */ /* 0x000fce00078e00ff */
[----:B------:R-:W-:Y:S05]  /*baf0*/  CALL.REL.NOINC `($_Z19execSolutionsKernelP13ConstellationPjij$_Z6SQBjrBjjjjjjjjjjj) ;  /* 0xffffffa000387944 */ /* 0x000fea0003c3ffff */
[----:B------:R-:W-:-:S07]  /*bb00*/  IMAD.IADD R31, R31, 0x1, R4 ;  /* 0x000000011f1f7824 */ /* 0x000fce00078e0204 */
.L_x_249:
[----:B------:R-:W-:Y:S05]  /*bb10*/  BSYNC.RECONVERGENT B6 ;  /* 0x0000000000067941 */ /* 0x000fea0003800200 */
.L_x_248:
[CC--:B------:R-:W-:Y:S02]  /*bb20*/  ISETP.NE.AND P0, PT, R2.reuse, R37.reuse, PT ;  /* 0x000000250200720c */ /* 0x0c0fe40003f05270 */
[----:B------:R-:W-:-:S11]  /*bb30*/  LOP3.LUT R37, R2, R37, RZ, 0x3c, !PT ;  /* 0x0000002502257212 */ /* 0x000fd600078e3cff */
[----:B------:R-:W-:Y:S05]  /*bb40*/  @P0 BRA `(.L_x_250) ;  /* 0xfffffffc00980947 */ /* 0x000fea000383ffff */
.L_x_247:
[----:B------:R-:W-:Y:S05]  /*bb50*/  BSYNC.RECONVERGENT B8 ;  /* 0x0000000000087941 */ /* 0x000fea0003800200 */
.L_x_240:
        /* <DEDUP_REMOVED lines=23> */
        .type           $_Z19execSolutionsKernelP13ConstellationPjij$_Z9SQBlkBjrBjjjjjjjjjjj,@function
        .size           $_Z19execSolutionsKernelP13ConstellationPjij$_Z9SQBlkBjrBjjjjjjjjjjj,($_Z19execSolutionsKernelP13ConstellationPjij$_Z9SQd1BkBlBjjjjjjjjjjj - $_Z19execSolutionsKernelP13ConstellationPjij$_Z9SQBlkBjrBjjjjjjjjjjj)
$_Z19execSolutionsKernelP13ConstellationPjij$_Z9SQBlkBjrBjjjjjjjjjjj:
        /* <DEDUP_REMOVED lines=39> */
.L_x_257:
        /* <DEDUP_REMOVED lines=20> */
[----:B------:R-:W-:Y:S05]  /*c080*/  CALL.REL.NOINC `($_Z19execSolutionsKernelP13ConstellationPjij$_Z9SQBlkBjrBjjjjjjjjjjj) ;  /* 0xfffffffc00107944 */ /* 0x000fea0003c3ffff */
[----:B------:R-:W-:-:S07]  /*c090*/  IMAD.IADD R31, R31, 0x1, R4 ;  /* 0x000000011f1f7824 */ /* 0x000fce00078e0204 */
.L_x_256:
[----:B------:R-:W-:Y:S05]  /*c0a0*/  BSYNC.RECONVERGENT B6 ;  /* 0x0000000000067941 */ /* 0x000fea0003800200 */
.L_x_255:
[CC--:B------:R-:W-:Y:S02]  /*c0b0*/  ISETP.NE.AND P0, PT, R2.reuse, R37.reuse, PT ;  /* 0x000000250200720c */ /* 0x0c0fe40003f05270 */
[----:B------:R-:W-:-:S11]  /*c0c0*/  LOP3.LUT R37, R2, R37, RZ, 0x3c, !PT ;  /* 0x0000002502257212 */ /* 0x000fd600078e3cff */
[----:B------:R-:W-:Y:S05]  /*c0d0*/  @P0 BRA `(.L_x_257) ;  /* 0xfffffffc00980947 */ /* 0x000fea000383ffff */
.L_x_254:
[----:B------:R-:W-:Y:S05]  /*c0e0*/  BSYNC.RECONVERGENT B7 ;  /* 0x0000000000077941 */ /* 0x000fea0003800200 */
.L_x_253:
[----:B------:R-:W-:Y:S05]  /*c0f0*/  BRA `(.L_x_258) ;  /* 0x00000000008c7947 */ /* 0x000fea0003800000 */
.L_x_252:
        /* <DEDUP_REMOVED lines=9> */
.L_x_261:
        /* <DEDUP_REMOVED lines=18> */
[----:B------:R-:W-:Y:S02]  /*c2b0*/  IMAD.MOV.U32 R11, RZ, RZ, R19 ;  /* 0x000000ffff0b7224 */ /* 0x000fe400078e0013 */
[----:B------:R-:W-:-:S07]  /*c2c0*/  IMAD.MOV.U32 R21, RZ, RZ, 0x0 ;  /* 0x00000000ff157424 */ /* 0x000fce00078e00ff */
[----:B------:R-:W-:Y:S05]  /*c2d0*/  CALL.REL.NOINC `($_Z19execSolutionsKernelP13ConstellationPjij$_Z6SQBjrBjjjjjjjjjjj) ;  /* 0xffffff9800407944 */ /* 0x000fea0003c3ffff */
[----:B------:R-:W-:-:S07]  /*c2e0*/  IADD3 R31, PT, PT, R31, R4, RZ ;  /* 0x000000041f1f7210 */ /* 0x000fce0007ffe0ff */
.L_x_260:
[----:B------:R-:W-:Y:S05]  /*c2f0*/  BSYNC.RECONVERGENT B6 ;  /* 0x0000000000067941 */ /* 0x000fea0003800200 */
.L_x_259:
[CC--:B------:R-:W-:Y:S02]  /*c300*/  ISETP.NE.AND P0, PT, R2.reuse, R37.reuse, PT ;  /* 0x000000250200720c */ /* 0x0c0fe40003f05270 */
[----:B------:R-:W-:-:S11]  /*c310*/  LOP3.LUT R37, R2, R37, RZ, 0x3c, !PT ;  /* 0x0000002502257212 */ /* 0x000fd600078e3cff */
[----:B------:R-:W-:Y:S05]  /*c320*/  @P0 BRA `(.L_x_261) ;  /* 0xfffffffc00980947 */ /* 0x000fea000383ffff */
.L_x_258:
[----:B------:R-:W-:Y:S05]  /*c330*/  BSYNC.RECONVERGENT B8 ;  /* 0x0000000000087941 */ /* 0x000fea0003800200 */
.L_x_251:
        /* <DEDUP_REMOVED lines=23> */
        .type           $_Z19execSolutionsKernelP13ConstellationPjij$_Z9SQd1BkBlBjjjjjjjjjjj,@function
        .size           $_Z19execSolutionsKernelP13ConstellationPjij$_Z9SQd1BkBlBjjjjjjjjjjj,($_Z19execSolutionsKernelP13ConstellationPjij$_Z9SQd1BlBkBjjjjjjjjjjj - $_Z19execSolutionsKernelP13ConstellationPjij$_Z9SQd1BkBlBjjjjjjjjjjj)
$_Z19execSolutionsKernelP13ConstellationPjij$_Z9SQd1BkBlBjjjjjjjjjjj:
        /* <DEDUP_REMOVED lines=28> */
[----:B----4-:R-:W-:-:S03]  /*c670*/  IMAD.MOV.U32 R17, RZ, RZ, R13 ;  /* 0x000000ffff117224 */ /* 0x010fc600078e000d */
        /* <DEDUP_REMOVED lines=10> */
.L_x_268:
        /* <DEDUP_REMOVED lines=19> */
[----:B------:R-:W-:-:S07]  /*c850*/  IMAD.MOV.U32 R13, RZ, RZ, R17 ;  /* 0x000000ffff0d7224 */ /* 0x000fce00078e0011 */
[----:B------:R-:W-:Y:S05]  /*c860*/  CALL.REL.NOINC `($_Z19execSolutionsKernelP13ConstellationPjij$_Z9SQd1BkBlBjjjjjjjjjjj) ;  /* 0xfffffffc00107944 */ /* 0x000fea0003c3ffff */
[----:B------:R-:W-:-:S07]  /*c870*/  IMAD.IADD R31, R31, 0x1, R4 ;  /* 0x000000011f1f7824 */ /* 0x000fce00078e0204 */
.L_x_267:
[----:B------:R-:W-:Y:S05]  /*c880*/  BSYNC.RECONVERGENT B6 ;  /* 0x0000000000067941 */ /* 0x000fea0003800200 */
.L_x_266:
[CC--:B------:R-:W-:Y:S02]  /*c890*/  ISETP.NE.AND P0, PT, R2.reuse, R37.reuse, PT ;  /* 0x000000250200720c */ /* 0x0c0fe40003f05270 */
[----:B------:R-:W-:-:S11]  /*c8a0*/  LOP3.LUT R37, R2, R37, RZ, 0x3c, !PT ;  /* 0x0000002502257212 */ /* 0x000fd600078e3cff */
[----:B------:R-:W-:Y:S05]  /*c8b0*/  @P0 BRA `(.L_x_268) ;  /* 0xfffffffc00980947 */ /* 0x000fea000383ffff */
.L_x_265:
[----:B------:R-:W-:Y:S05]  /*c8c0*/  BSYNC.RECONVERGENT B7 ;  /* 0x0000000000077941 */ /* 0x000fea0003800200 */
.L_x_264:
[----:B------:R-:W-:Y:S05]  /*c8d0*/  BRA `(.L_x_269) ;  /* 0x00000000008c7947 */ /* 0x000fea0003800000 */
.L_x_263:
[----:B------:R-:W-:Y:S01]  /*c8e0*/  ISETP.NE.AND P0, PT, R37, RZ, PT ;  /* 0x000000ff2500720c */ /* 0x000fe20003f05270 */
[----:B------:R-:W-:-:S12]  /*c8f0*/  IMAD.MOV.U32 R31, RZ, RZ, RZ ;  /* 0x000000ffff1f7224 */ /* 0x000fd800078e00ff */
[----:B------:R-:W-:Y:S05]  /*c900*/  @!P0 BRA `(.L_x_269) ;  /* 0x0000000000808947 */ /* 0x000fea0003800000 */
[----:B------:R-:W-:Y:S01]  /*c910*/  VIADD R18, R17, 0xfffffffd ;  /* 0xfffffffd11127836 */ /* 0x000fe20000000000 */
[----:B------:R-:W-:Y:S01]  /*c920*/  MOV R31, RZ ;  /* 0x000000ff001f7202 */ /* 0x000fe20000000f00 */
[----:B------:R-:W-:Y:S02]  /*c930*/  IMAD.MOV.U32 R3, RZ, RZ, 0x1 ;  /* 0x00000001ff037424 */ /* 0x000fe400078e00ff */
[----:B------:R-:W-:-:S03]  /*c940*/  VIADD R16, R7, 0x2 ;  /* 0x0000000207107836 */ /* 0x000fc60000000000 */
[----:B------:R-:W-:-:S04]  /*c950*/  SHF.L.U32 R18, R3, R18, RZ ;  /* 0x0000001203127219 */ /* 0x000fc800000006ff */
[----:B------:R-:W-:-:S07]  /*c960*/  LOP3.LUT R17, R18, R25, RZ, 0xfc, !PT ;  /* 0x0000001912117212 */ /* 0x000fce00078efcff */
.L_x_272:
        /* <DEDUP_REMOVED lines=20> */
[----:B------:R-:W-:Y:S05]  /*cab0*/  CALL.REL.NOINC `($_Z19execSolutionsKernelP13ConstellationPjij$_Z7SQd1BlBjjjjjjjjjjj) ;  /* 0xffffffa400d07944 */ /* 0x000fea0003c3ffff */
[----:B------:R-:W-:-:S07]  /*cac0*/  IMAD.IADD R31, R31, 0x1, R4 ;  /* 0x000000011f1f7824 */ /* 0x000fce00078e0204 */
.L_x_271:
[----:B------:R-:W-:Y:S05]  /*cad0*/  BSYNC.RECONVERGENT B6 ;  /* 0x0000000000067941 */ /* 0x000fea0003800200 */
.L_x_270:
[CC--:B------:R-:W-:Y:S02]  /*cae0*/  ISETP.NE.AND P0, PT, R2.reuse, R37.reuse, PT ;  /* 0x000000250200720c */ /* 0x0c0fe40003f05270 */
[----:B------:R-:W-:-:S11]  /*caf0*/  LOP3.LUT R37, R2, R37, RZ, 0x3c, !PT ;  /* 0x0000002502257212 */ /* 0x000fd600078e3cff */
[----:B------:R-:W-:Y:S05]  /*cb00*/  @P0 BRA `(.L_x_272) ;  /* 0xfffffffc00980947 */ /* 0x000fea000383ffff */
.L_x_269:
[----:B------:R-:W-:Y:S05]  /*cb10*/  BSYNC.RECONVERGENT B8 ;  /* 0x0000000000087941 */ /* 0x000fea0003800200 */
.L_x_262:
        /* <DEDUP_REMOVED lines=23> */
        .type           $_Z19execSolutionsKernelP13ConstellationPjij$_Z9SQd1BlBkBjjjjjjjjjjj,@function
        .size           $_Z19execSolutionsKernelP13ConstellationPjij$_Z9SQd1BlBkBjjjjjjjjjjj,($_Z19execSolutionsKernelP13ConstellationPjij$_Z9SQd2BkBlBjjjjjjjjjjj - $_Z19execSolutionsKernelP13ConstellationPjij$_Z9SQd1BlBkBjjjjjjjjjjj)
$_Z19execSolutionsKernelP13ConstellationPjij$_Z9SQd1BlBkBjjjjjjjjjjj:
        /* <DEDUP_REMOVED lines=18> */
[----:B----4-:R-:W-:-:S03]  /*cdb0*/  MOV R27, R5 ;  /* 0x00000005001b7202 */ /* 0x010fc60000000f00 */
[----:B------:R4:W-:Y:S01]  /*cdc0*/  STL [R1+0x1c], R22 ;  /* 0x00001c1601007387 */ /* 0x0009e20000100800 */
[----:B-----5:R-:W-:-:S03]  /*cdd0*/  IMAD.MOV.U32 R25, RZ, RZ, R6 ;  /* 0x000000ffff197224 */ /* 0x020fc600078e0006 */
[----:B------:R5:W-:Y:S01]  /*cde0*/  STL [R1+0x10], R19 ;  /* 0x0000101301007387 */ /* 0x000be20000100800 */
[----:B---3--:R-:W-:-:S03]  /*cdf0*/  IMAD.MOV.U32 R23, RZ, RZ, R9 ;  /* 0x000000ffff177224 */ /* 0x008fc600078e0009 */
[----:B------:R3:W-:Y:S01]  /*ce00*/  STL [R1+0xc], R18 ;  /* 0x00000c1201007387 */ /* 0x0007e20000100800 */
[----:B----4-:R-:W-:-:S03]  /*ce10*/  IMAD.MOV.U32 R22, RZ, RZ, R10 ;  /* 0x000000ffff167224 */ /* 0x010fc600078e000a */
[----:B------:R4:W-:Y:S01]  /*ce20*/  STL [R1+0x8], R17 ;  /* 0x0000081101007387 */ /* 0x0009e20000100800 */
[----:B-----5:R-:W-:Y:S02]  /*ce30*/  IMAD.MOV.U32 R19, RZ, RZ, R11 ;  /* 0x000000ffff137224 */ /* 0x020fe400078e000b */
[----:B---3--:R-:W-:Y:S01]  /*ce40*/  IMAD.MOV.U32 R18, RZ, RZ, R12 ;  /* 0x000000ffff127224 */ /* 0x008fe200078e000c */
[----:B----4-:R-:W-:Y:S02]  /*ce50*/  MOV R17, R13 ;  /* 0x0000000d00117202 */ /* 0x010fe40000000f00 */
        /* <DEDUP_REMOVED lines=10> */
.L_x_279:
        /* <DEDUP_REMOVED lines=20> */
[----:B------:R-:W-:Y:S05]  /*d040*/  CALL.REL.NOINC `($_Z19execSolutionsKernelP13ConstellationPjij$_Z9SQd1BlBkBjjjjjjjjjjj) ;  /* 0xfffffffc00107944 */ /* 0x000fea0003c3ffff */
[----:B------:R-:W-:-:S07]  /*d050*/  IMAD.IADD R31, R31, 0x1, R4 ;  /* 0x000000011f1f7824 */ /* 0x000fce00078e0204 */
.L_x_278:
[----:B------:R-:W-:Y:S05]  /*d060*/  BSYNC.RECONVERGENT B6 ;  /* 0x0000000000067941 */ /* 0x000fea0003800200 */
.L_x_277:
[CC--:B------:R-:W-:Y:S02]  /*d070*/  ISETP.NE.AND P0, PT, R2.reuse, R37.reuse, PT ;  /* 0x000000250200720c */ /* 0x0c0fe40003f05270 */
[----:B------:R-:W-:-:S11]  /*d080*/  LOP3.LUT R37, R2, R37, RZ, 0x3c, !PT ;  /* 0x0000002502257212 */ /* 0x000fd600078e3cff */
[----:B------:R-:W-:Y:S05]  /*d090*/  @P0 BRA `(.L_x_279) ;  /* 0xfffffffc00980947 */ /* 0x000fea000383ffff */
.L_x_276:
[----:B------:R-:W-:Y:S05]  /*d0a0*/  BSYNC.RECONVERGENT B7 ;  /* 0x0000000000077941 */ /* 0x000fea0003800200 */
.L_x_275:
[----:B------:R-:W-:Y:S05]  /*d0b0*/  BRA `(.L_x_280) ;  /* 0x00000000007c7947 */ /* 0x000fea0003800000 */
.L_x_274:
[----:B------:R-:W-:Y:S01]  /*d0c0*/  ISETP.NE.AND P0, PT, R37, RZ, PT ;  /* 0x000000ff2500720c */ /* 0x000fe20003f05270 */
[----:B------:R-:W-:-:S12]  /*d0d0*/  IMAD.MOV.U32 R31, RZ, RZ, RZ ;  /* 0x000000ffff1f7224 */ /* 0x000fd800078e00ff */
[----:B------:R-:W-:Y:S05]  /*d0e0*/  @!P0 BRA `(.L_x_280) ;  /* 0x0000000000708947 */ /* 0x000fea0003800000 */
[----:B------:R-:W-:Y:S02]  /*d0f0*/  HFMA2 R31, -RZ, RZ, 0, 0 ;  /* 0x00000000ff1f7431 */ /* 0x000fe400000001ff */
[----:B------:R-:W-:-:S07]  /*d100*/  VIADD R16, R7, 0x2 ;  /* 0x0000000207107836 */ /* 0x000fce0000000000 */
.L_x_283:
        /* <DEDUP_REMOVED lines=22> */
.L_x_282:
[----:B------:R-:W-:Y:S05]  /*d270*/  BSYNC.RECONVERGENT B6 ;  /* 0x0000000000067941 */ /* 0x000fea0003800200 */
.L_x_281:
[CC--:B------:R-:W-:Y:S02]  /*d280*/  ISETP.NE.AND P0, PT, R2.reuse, R37.reuse, PT ;  /* 0x000000250200720c */ /* 0x0c0fe40003f05270 */
[----:B------:R-:W-:-:S11]  /*d290*/  LOP3.LUT R37, R2, R37, RZ, 0x3c, !PT ;  /* 0x0000002502257212 */ /* 0x000fd600078e3cff */
[----:B------:R-:W-:Y:S05]  /*d2a0*/  @P0 BRA `(.L_x_283) ;  /* 0xfffffffc00980947 */ /* 0x000fea000383ffff */
.L_x_280:
[----:B------:R-:W-:Y:S05]  /*d2b0*/  BSYNC.RECONVERGENT B8 ;  /* 0x0000000000087941 */ /* 0x000fea0003800200 */
.L_x_273:
        /* <DEDUP_REMOVED lines=23> */
        .type           $_Z19execSolutionsKernelP13ConstellationPjij$_Z9SQd2BkBlBjjjjjjjjjjj,@function
        .size           $_Z19execSolutionsKernelP13ConstellationPjij$_Z9SQd2BkBlBjjjjjjjjjjj,($_Z19execSolutionsKernelP13ConstellationPjij$_Z9SQd2BlBkBjjjjjjjjjjj - $_Z19execSolutionsKernelP13ConstellationPjij$_Z9SQd2BkBlBjjjjjjjjjjj)
$_Z19execSolutionsKernelP13ConstellationPjij$_Z9SQd2BkBlBjjjjjjjjjjj:
        /* <DEDUP_REMOVED lines=39> */
.L_x_290:
        /* <DEDUP_REMOVED lines=20> */
[----:B------:R-:W-:Y:S05]  /*d7e0*/  CALL.REL.NOINC `($_Z19execSolutionsKernelP13ConstellationPjij$_Z9SQd2BkBlBjjjjjjjjjjj) ;  /* 0xfffffffc00107944 */ /* 0x000fea0003c3ffff */
[----:B------:R-:W-:-:S07]  /*d7f0*/  IMAD.IADD R31, R31, 0x1, R4 ;  /* 0x000000011f1f7824 */ /* 0x000fce00078e0204 */
.L_x_289:
[----:B------:R-:W-:Y:S05]  /*d800*/  BSYNC.RECONVERGENT B6 ;  /* 0x0000000000067941 */ /* 0x000fea0003800200 */
.L_x_288:
[CC--:B------:R-:W-:Y:S02]  /*d810*/  ISETP.NE.AND P0, PT, R2.reuse, R37.reuse, PT ;  /* 0x000000250200720c */ /* 0x0c0fe40003f05270 */
[----:B------:R-:W-:-:S11]  /*d820*/  LOP3.LUT R37, R2, R37, RZ, 0x3c, !PT ;  /* 0x0000002502257212 */ /* 0x000fd600078e3cff */
[----:B------:R-:W-:Y:S05]  /*d830*/  @P0 BRA `(.L_x_290) ;  /* 0xfffffffc00980947 */ /* 0x000fea000383ffff */
.L_x_287:
[----:B------:R-:W-:Y:S05]  /*d840*/  BSYNC.RECONVERGENT B7 ;  /* 0x0000000000077941 */ /* 0x000fea0003800200 */
.L_x_286:
[----:B------:R-:W-:Y:S05]  /*d850*/  BRA `(.L_x_291) ;  /* 0x00000000008c7947 */ /* 0x000fea0003800000 */
.L_x_285:
        /* <DEDUP_REMOVED lines=9> */
.L_x_294:
[----:B------:R-:W-:Y:S01]  /*d8f0*/  IMAD.MOV R2, RZ, RZ, -R37 ;  /* 0x000000ffff027224 */ /* 0x000fe200078e0a25 */
[----:B------:R-:W-:Y:S04]  /*d900*/  BSSY.RECONVERGENT B6, `(.L_x_292) ;  /* 0x0000015000067945 */ /* 0x000fe80003800200 */
[----:B------:R-:W-:-:S04]  /*d910*/  LOP3.LUT R2, R37, R2, RZ, 0xc0, !PT ;  /* 0x0000000225027212 */ /* 0x000fc800078ec0ff */
[C---:B------:R-:W-:Y:S02]  /*d920*/  LOP3.LUT R5, R2.reuse, R27, RZ, 0xfc, !PT ;  /* 0x0000001b02057212 */ /* 0x040fe400078efcff */
[----:B------:R-:W-:Y:S02]  /*d930*/  LOP3.LUT R4, R2, R29, RZ, 0xfc, !PT ;  /* 0x0000001d02047212 */ /* 0x000fe400078efcff */
[----:B------:R-:W-:Y:S02]  /*d940*/  SHF.R.U32.HI R5, RZ, 0x2, R5 ;  /* 0x00000002ff057819 */ /* 0x000fe40000011605 */
[----:B------:R-:W-:Y:S02]  /*d950*/  SHF.L.U32 R4, R4, 0x2, RZ ;  /* 0x0000000204047819 */ /* 0x000fe400000006ff */
        /* <DEDUP_REMOVED lines=10> */
[----:B------:R-:W-:Y:S02]  /*da00*/  IMAD.MOV.U32 R10, RZ, RZ, R22 ;  /* 0x000000ffff0a7224 */ /* 0x000fe400078e0016 */
[----:B------:R-:W-:Y:S02]  /*da10*/  IMAD.MOV.U32 R11, RZ, RZ, R19 ;  /* 0x000000ffff0b7224 */ /* 0x000fe400078e0013 */
[----:B------:R-:W-:-:S07]  /*da20*/  IMAD.MOV.U32 R21, RZ, RZ, 0x0 ;  /* 0x00000000ff157424 */ /* 0x000fce00078e00ff */
[----:B------:R-:W-:Y:S05]  /*da30*/  CALL.REL.NOINC `($_Z19execSolutionsKernelP13ConstellationPjij$_Z7SQd2BlBjjjjjjjjjjj) ;  /* 0xffffffa400947944 */ /* 0x000fea0003c3ffff */
[----:B------:R-:W-:-:S07]  /*da40*/  IADD3 R31, PT, PT, R31, R4, RZ ;  /* 0x000000041f1f7210 */ /* 0x000fce0007ffe0ff */
.L_x_293:
[----:B------:R-:W-:Y:S05]  /*da50*/  BSYNC.RECONVERGENT B6 ;  /* 0x0000000000067941 */ /* 0x000fea0003800200 */
.L_x_292:
[CC--:B------:R-:W-:Y:S02]  /*da60*/  ISETP.NE.AND P0, PT, R2.reuse, R37.reuse, PT ;  /* 0x000000250200720c */ /* 0x0c0fe40003f05270 */
[----:B------:R-:W-:-:S11]  /*da70*/  LOP3.LUT R37, R2, R37, RZ, 0x3c, !PT ;  /* 0x0000002502257212 */ /* 0x000fd600078e3cff */
[----:B------:R-:W-:Y:S05]  /*da80*/  @P0 BRA `(.L_x_294) ;  /* 0xfffffffc00980947 */ /* 0x000fea000383ffff */
.L_x_291:
[----:B------:R-:W-:Y:S05]  /*da90*/  BSYNC.RECONVERGENT B8 ;  /* 0x0000000000087941 */ /* 0x000fea0003800200 */
.L_x_284:
        /* <DEDUP_REMOVED lines=23> */
        .type           $_Z19execSolutionsKernelP13ConstellationPjij$_Z9SQd2BlBkBjjjjjjjjjjj,@function
        .size           $_Z19execSolutionsKernelP13ConstellationPjij$_Z9SQd2BlBkBjjjjjjjjjjj,(.L_x_334 - $_Z19execSolutionsKernelP13ConstellationPjij$_Z9SQd2BlBkBjjjjjjjjjjj)
$_Z19execSolutionsKernelP13ConstellationPjij$_Z9SQd2BlBkBjjjjjjjjjjj:
        /* <DEDUP_REMOVED lines=26> */
[----:B-----5:R-:W-:Y:S01]  /*ddb0*/  MOV R19, R11 ;  /* 0x0000000b00137202 */ /* 0x020fe20000000f00 */
[----:B---3--:R-:W-:Y:S02]  /*ddc0*/  IMAD.MOV.U32 R18, RZ, RZ, R12 ;  /* 0x000000ffff127224 */ /* 0x008fe400078e000c */
[----:B----4-:R-:W-:Y:S01]  /*ddd0*/  IMAD.MOV.U32 R17, RZ, RZ, R13 ;  /* 0x000000ffff117224 */ /* 0x010fe200078e000d */
        /* <DEDUP_REMOVED lines=10> */
.L_x_301:
        /* <DEDUP_REMOVED lines=20> */
[----:B------:R-:W-:Y:S05]  /*dfc0*/  CALL.REL.NOINC `($_Z19execSolutionsKernelP13ConstellationPjij$_Z9SQd2BlBkBjjjjjjjjjjj) ;  /* 0xfffffffc00107944 */ /* 0x000fea0003c3ffff */
[----:B------:R-:W-:-:S07]  /*dfd0*/  IMAD.IADD R31, R31, 0x1, R4 ;  /* 0x000000011f1f7824 */ /* 0x000fce00078e0204 */
.L_x_300:
[----:B------:R-:W-:Y:S05]  /*dfe0*/  BSYNC.RECONVERGENT B6 ;  /* 0x0000000000067941 */ /* 0x000fea0003800200 */
.L_x_299:
[CC--:B------:R-:W-:Y:S02]  /*dff0*/  ISETP.NE.AND P0, PT, R2.reuse, R37.reuse, PT ;  /* 0x000000250200720c */ /* 0x0c0fe40003f05270 */
[----:B------:R-:W-:-:S11]  /*e000*/  LOP3.LUT R37, R2, R37, RZ, 0x3c, !PT ;  /* 0x0000002502257212 */ /* 0x000fd600078e3cff */
[----:B------:R-:W-:Y:S05]  /*e010*/  @P0 BRA `(.L_x_301) ;  /* 0xfffffffc00980947 */ /* 0x000fea000383ffff */
.L_x_298:
[----:B------:R-:W-:Y:S05]  /*e020*/  BSYNC.RECONVERGENT B7 ;  /* 0x0000000000077941 */ /* 0x000fea0003800200 */
.L_x_297:
[----:B------:R-:W-:Y:S05]  /*e030*/  BRA `(.L_x_302) ;  /* 0x00000000007c7947 */ /* 0x000fea0003800000 */
.L_x_296:
[----:B------:R-:W-:Y:S01]  /*e040*/  ISETP.NE.AND P0, PT, R37, RZ, PT ;  /* 0x000000ff2500720c */ /* 0x000fe20003f05270 */
[----:B------:R-:W-:-:S12]  /*e050*/  IMAD.MOV.U32 R31, RZ, RZ, RZ ;  /* 0x000000ffff1f7224 */ /* 0x000fd800078e00ff */
[----:B------:R-:W-:Y:S05]  /*e060*/  @!P0 BRA `(.L_x_302) ;  /* 0x0000000000708947 */ /* 0x000fea0003800000 */
[----:B------:R-:W-:Y:S02]  /*e070*/  VIADD R16, R7, 0x2 ;  /* 0x0000000207107836 */ /* 0x000fe40000000000 */
[----:B------:R-:W-:-:S07]  /*e080*/  IMAD.MOV.U32 R31, RZ, RZ, RZ ;  /* 0x000000ffff1f7224 */ /* 0x000fce00078e00ff */
.L_x_305:
        /* <DEDUP_REMOVED lines=20> */
[----:B------:R-:W-:Y:S05]  /*e1d0*/  CALL.REL.NOINC `($_Z19execSolutionsKernelP13ConstellationPjij$_Z7SQd2BkBjjjjjjjjjjj) ;  /* 0xffffff9400c87944 */ /* 0x000fea0003c3ffff */
[----:B------:R-:W-:-:S07]  /*e1e0*/  IMAD.IADD R31, R31, 0x1, R4 ;  /* 0x000000011f1f7824 */ /* 0x000fce00078e0204 */
.L_x_304:
[----:B------:R-:W-:Y:S05]  /*e1f0*/  BSYNC.RECONVERGENT B6 ;  /* 0x0000000000067941 */ /* 0x000fea0003800200 */
.L_x_303:
[CC--:B------:R-:W-:Y:S02]  /*e200*/  ISETP.NE.AND P0, PT, R2.reuse, R37.reuse, PT ;  /* 0x000000250200720c */ /* 0x0c0fe40003f05270 */
[----:B------:R-:W-:-:S11]  /*e210*/  LOP3.LUT R37, R2, R37, RZ, 0x3c, !PT ;  /* 0x0000002502257212 */ /* 0x000fd600078e3cff */
[----:B------:R-:W-:Y:S05]  /*e220*/  @P0 BRA `(.L_x_305) ;  /* 0xfffffffc00980947 */ /* 0x000fea000383ffff */
.L_x_302:
[----:B------:R-:W-:Y:S05]  /*e230*/  BSYNC.RECONVERGENT B8 ;  /* 0x0000000000087941 */ /* 0x000fea0003800200 */
.L_x_295:
        /* <DEDUP_REMOVED lines=23> */
.L_x_306:
[----:B------:R-:W-:-:S00]  /*e3b0*/  BRA `(.L_x_306) ;  /* 0xfffffffc00fc7947 */ /* 0x000fc0000383ffff */
[----:B------:R-:W-:-:S00]  /*e3c0*/  NOP ;  /* 0x0000000000007918 */ /* 0x000fc00000000000 */
        /* <DEDUP_REMOVED lines=11> */
.L_x_334:


//--------------------- .nv.shared._Z19execSolutionsKernelP13ConstellationPjij --------------------------
	.section	.nv.shared._Z19execSolutionsKernelP13ConstellationPjij,"aw",@nobits
	.sectionflags	@""
	.align	4
.nv.shared._Z19execSolutionsKernelP13ConstellationPjij:
	.zero		1408


//--------------------- .nv.shared.reserved.0     --------------------------
	.section	.nv.shared.reserved.0,"aw",@nobits
	.weak		__nv_reservedSMEM_offset_0_alias
	.size		__nv_reservedSMEM_offset_0_alias, 0, 64
	.other		__nv_reservedSMEM_offset_0_alias,@"STO_CUDA_RESERVED_SHARED STV_DEFAULT"
__nv_reservedSMEM_offset_0_alias:
	.zero		0
	.zero		64


//--------------------- .nv.constant0._Z19execSolutionsKernelP13ConstellationPjij --------------------------
	.section	.nv.constant0._Z19execSolutionsKernelP13ConstellationPjij,"a",@progbits
	.sectionflags	@""
	.align	4
.nv.constant0._Z19execSolutionsKernelP13ConstellationPjij:
	.zero		920


//--------------------- SYMBOLS --------------------------

	.type		.nv.reservedSmem.offset0,@object
	.size		.nv.reservedSmem.offset0,0x4
	.type		.nv.reservedSmem.cap,@object
	.size		.nv.reservedSmem.cap,0x4
